	.target	sm_90a

	.elftype	@"ET_EXEC"


//--------------------- .note.nv.tkinfo           --------------------------
	.section	.note.nv.tkinfo,"",@"SHT_NOTE"
	.sectionflags	@"SHF_NOTE_NV_TKINFO"
	.tkinfo
        /*0018*/ 	.word	0x00000002
        /*0030*/ 	.string	""
        /*0030*/ 	.string	"ptxas"
        /*0030*/ 	.string	"Cuda compilation tools, release 13.0, V13.0.88"
        /*0030*/ 	.string	"Build cuda_13.0.r13.0/compiler.36424714_0"
        /*0030*/ 	.string	"-arch sm_90a -m 64 "



//--------------------- .note.nv.cuinfo           --------------------------
	.section	.note.nv.cuinfo,"",@"SHT_NOTE"
	.sectionflags	@"SHF_NOTE_NV_CUINFO"
        /*0018*/ 	.short	0x0002
        /*001a*/ 	.short	0x005a
        /*001c*/ 	.short	0x0082
	.zero		2


//--------------------- .nv.info                  --------------------------
	.section	.nv.info,"",@"SHT_CUDA_INFO"
	.align	4


	//----- nvinfo : EIATTR_REGCOUNT
	.align		4
        /*0000*/ 	.byte	0x04, 0x2f
        /*0002*/ 	.short	(.L_18 - .L_17)
	.align		4
.L_17:
        /*0004*/ 	.word	index@(_ZN7cutlass13device_kernelINS_4gemm6kernel13GemmUniversalIN4cute5tupleIJiiiiEEENS1_10collective13CollectiveMmaINS1_34MainloopSm90TmaGmmaWarpSpecializedILi4ENS5_IJNS4_1CILi1EEESB_SB_EEENS1_35KernelTmaWarpSpecializedCooperativeEEENS5_IJNSA_ILi256EEENSA_ILi64EEESG_EEENS_6half_tENS5_IJlSB_lEEESI_SJ_NS4_8TiledMMAINS4_8MMA_AtomIJNS4_4SM904GMMA25MMA_64x64x16_F32F16F16_SSILNSN_5MajorE0ELSP_0ELNSN_7ScaleInE1ELSQ_1EEEEEENS4_6LayoutINS5_IJNSA_ILi2EEESB_SB_EEENS5_IJSB_NSA_ILi0EEESW_EEEEENS5_IJNS4_10UnderscoreESZ_SZ_EEEEENS4_13SM90_TMA_LOADENS4_14ComposedLayoutINS4_7SwizzleILi3ELi4ELi3EEENS4_18smem_ptr_flag_bitsILi16EEENST_INS5_IJNSA_ILi8EEESG_EEENS5_IJSG_SB_EEEEEEEvNS4_8identityES12_S1C_vS1D_EENS_8epilogue10collective18CollectiveEpilogueINS1F_22Sm90TmaWarpSpecializedILi4ELi2ELi16ELb1ELb0EEEJSH_NS5_IJNSA_ILi128EEENSA_ILi32EEEEEESI_SJ_SI_SJ_NS1F_6fusion15FusionCallbacksIS1J_NS1N_13LinCombEltActINS1F_6thread4GELUESI_fSI_fLNS_15FloatRoundStyleE2EEESH_S1M_JEEES12_NS13_INS14_ILi2ELi4ELi3EEES17_NST_INS5_IJS18_S1L_EEENS5_IJS1L_SB_EEEEEEENS4_17SM75_U32x4_LDSM_NENS4_14SM90_TMA_STOREES1Z_NS4_17SM90_U32x4_STSM_NENS4_9Copy_AtomIJS22_SI_EEEvEEEvvEEEEvNT_6ParamsE)
        /*0008*/ 	.word	0x000000a8


	//----- nvinfo : EIATTR_FRAME_SIZE
	.align		4
.L_18:
        /*000c*/ 	.byte	0x04, 0x11
        /*000e*/ 	.short	(.L_20 - .L_19)
	.align		4
.L_19:
        /*0010*/ 	.word	index@(_ZN7cutlass13device_kernelINS_4gemm6kernel13GemmUniversalIN4cute5tupleIJiiiiEEENS1_10collective13CollectiveMmaINS1_34MainloopSm90TmaGmmaWarpSpecializedILi4ENS5_IJNS4_1CILi1EEESB_SB_EEENS1_35KernelTmaWarpSpecializedCooperativeEEENS5_IJNSA_ILi256EEENSA_ILi64EEESG_EEENS_6half_tENS5_IJlSB_lEEESI_SJ_NS4_8TiledMMAINS4_8MMA_AtomIJNS4_4SM904GMMA25MMA_64x64x16_F32F16F16_SSILNSN_5MajorE0ELSP_0ELNSN_7ScaleInE1ELSQ_1EEEEEENS4_6LayoutINS5_IJNSA_ILi2EEESB_SB_EEENS5_IJSB_NSA_ILi0EEESW_EEEEENS5_IJNS4_10UnderscoreESZ_SZ_EEEEENS4_13SM90_TMA_LOADENS4_14ComposedLayoutINS4_7SwizzleILi3ELi4ELi3EEENS4_18smem_ptr_flag_bitsILi16EEENST_INS5_IJNSA_ILi8EEESG_EEENS5_IJSG_SB_EEEEEEEvNS4_8identityES12_S1C_vS1D_EENS_8epilogue10collective18CollectiveEpilogueINS1F_22Sm90TmaWarpSpecializedILi4ELi2ELi16ELb1ELb0EEEJSH_NS5_IJNSA_ILi128EEENSA_ILi32EEEEEESI_SJ_SI_SJ_NS1F_6fusion15FusionCallbacksIS1J_NS1N_13LinCombEltActINS1F_6thread4GELUESI_fSI_fLNS_15FloatRoundStyleE2EEESH_S1M_JEEES12_NS13_INS14_ILi2ELi4ELi3EEES17_NST_INS5_IJS18_S1L_EEENS5_IJS1L_SB_EEEEEEENS4_17SM75_U32x4_LDSM_NENS4_14SM90_TMA_STOREES1Z_NS4_17SM90_U32x4_STSM_NENS4_9Copy_AtomIJS22_SI_EEEvEEEvvEEEEvNT_6ParamsE)
        /*0014*/ 	.word	0x00000000


	//----- nvinfo : EIATTR_MIN_STACK_SIZE
	.align		4
.L_20:
        /*0018*/ 	.byte	0x04, 0x12
        /*001a*/ 	.short	(.L_22 - .L_21)
	.align		4
.L_21:
        /*001c*/ 	.word	index@(_ZN7cutlass13device_kernelINS_4gemm6kernel13GemmUniversalIN4cute5tupleIJiiiiEEENS1_10collective13CollectiveMmaINS1_34MainloopSm90TmaGmmaWarpSpecializedILi4ENS5_IJNS4_1CILi1EEESB_SB_EEENS1_35KernelTmaWarpSpecializedCooperativeEEENS5_IJNSA_ILi256EEENSA_ILi64EEESG_EEENS_6half_tENS5_IJlSB_lEEESI_SJ_NS4_8TiledMMAINS4_8MMA_AtomIJNS4_4SM904GMMA25MMA_64x64x16_F32F16F16_SSILNSN_5MajorE0ELSP_0ELNSN_7ScaleInE1ELSQ_1EEEEEENS4_6LayoutINS5_IJNSA_ILi2EEESB_SB_EEENS5_IJSB_NSA_ILi0EEESW_EEEEENS5_IJNS4_10UnderscoreESZ_SZ_EEEEENS4_13SM90_TMA_LOADENS4_14ComposedLayoutINS4_7SwizzleILi3ELi4ELi3EEENS4_18smem_ptr_flag_bitsILi16EEENST_INS5_IJNSA_ILi8EEESG_EEENS5_IJSG_SB_EEEEEEEvNS4_8identityES12_S1C_vS1D_EENS_8epilogue10collective18CollectiveEpilogueINS1F_22Sm90TmaWarpSpecializedILi4ELi2ELi16ELb1ELb0EEEJSH_NS5_IJNSA_ILi128EEENSA_ILi32EEEEEESI_SJ_SI_SJ_NS1F_6fusion15FusionCallbacksIS1J_NS1N_13LinCombEltActINS1F_6thread4GELUESI_fSI_fLNS_15FloatRoundStyleE2EEESH_S1M_JEEES12_NS13_INS14_ILi2ELi4ELi3EEES17_NST_INS5_IJS18_S1L_EEENS5_IJS1L_SB_EEEEEEENS4_17SM75_U32x4_LDSM_NENS4_14SM90_TMA_STOREES1Z_NS4_17SM90_U32x4_STSM_NENS4_9Copy_AtomIJS22_SI_EEEvEEEvvEEEEvNT_6ParamsE)
        /*0020*/ 	.word	0x00000000
.L_22:


//--------------------- .nv.compat                --------------------------
	.section	.nv.compat,"",@"SHT_CUDA_COMPAT_INFO"
	.align	4
        /*0000*/ 	.byte	0x02, 0x09, 0x01, 0x00, 0x02, 0x02, 0x04, 0x00, 0x02, 0x05, 0x05, 0x00, 0x03, 0x07, 0x01, 0x01
        /*0010*/ 	.byte	0x02, 0x03, 0x01, 0x00, 0x02, 0x06, 0x01, 0x00, 0x04, 0x0b, 0x08, 0x00, 0x00, 0x00, 0x00, 0x00
        /*0020*/ 	.byte	0x00, 0x00, 0x00, 0x00


//--------------------- .nv.info._ZN7cutlass13device_kernelINS_4gemm6kernel13GemmUniversalIN4cute5tupleIJiiiiEEENS1_10collective13CollectiveMmaINS1_34MainloopSm90TmaGmmaWarpSpecializedILi4ENS5_IJNS4_1CILi1EEESB_SB_EEENS1_35KernelTmaWarpSpecializedCooperativeEEENS5_IJNSA_ILi256EEENSA_ILi64EEESG_EEENS_6half_tENS5_IJlSB_lEEESI_SJ_NS4_8TiledMMAINS4_8MMA_AtomIJNS4_4SM904GMMA25MMA_64x64x16_F32F16F16_SSILNSN_5MajorE0ELSP_0ELNSN_7ScaleInE1ELSQ_1EEEEEENS4_6LayoutINS5_IJNSA_ILi2EEESB_SB_EEENS5_IJSB_NSA_ILi0EEESW_EEEEENS5_IJNS4_10UnderscoreESZ_SZ_EEEEENS4_13SM90_TMA_LOADENS4_14ComposedLayoutINS4_7SwizzleILi3ELi4ELi3EEENS4_18smem_ptr_flag_bitsILi16EEENST_INS5_IJNSA_ILi8EEESG_EEENS5_IJSG_SB_EEEEEEEvNS4_8identityES12_S1C_vS1D_EENS_8epilogue10collective18CollectiveEpilogueINS1F_22Sm90TmaWarpSpecializedILi4ELi2ELi16ELb1ELb0EEEJSH_NS5_IJNSA_ILi128EEENSA_ILi32EEEEEESI_SJ_SI_SJ_NS1F_6fusion15FusionCallbacksIS1J_NS1N_13LinCombEltActINS1F_6thread4GELUESI_fSI_fLNS_15FloatRoundStyleE2EEESH_S1M_JEEES12_NS13_INS14_ILi2ELi4ELi3EEES17_NST_INS5_IJS18_S1L_EEENS5_IJS1L_SB_EEEEEEENS4_17SM75_U32x4_LDSM_NENS4_14SM90_TMA_STOREES1Z_NS4_17SM90_U32x4_STSM_NENS4_9Copy_AtomIJS22_SI_EEEvEEEvvEEEEvNT_6ParamsE --------------------------
	.section	.nv.info._ZN7cutlass13device_kernelINS_4gemm6kernel13GemmUniversalIN4cute5tupleIJiiiiEEENS1_10collective13CollectiveMmaINS1_34MainloopSm90TmaGmmaWarpSpecializedILi4ENS5_IJNS4_1CILi1EEESB_SB_EEENS1_35KernelTmaWarpSpecializedCooperativeEEENS5_IJNSA_ILi256EEENSA_ILi64EEESG_EEENS_6half_tENS5_IJlSB_lEEESI_SJ_NS4_8TiledMMAINS4_8MMA_AtomIJNS4_4SM904GMMA25MMA_64x64x16_F32F16F16_SSILNSN_5MajorE0ELSP_0ELNSN_7ScaleInE1ELSQ_1EEEEEENS4_6LayoutINS5_IJNSA_ILi2EEESB_SB_EEENS5_IJSB_NSA_ILi0EEESW_EEEEENS5_IJNS4_10UnderscoreESZ_SZ_EEEEENS4_13SM90_TMA_LOADENS4_14ComposedLayoutINS4_7SwizzleILi3ELi4ELi3EEENS4_18smem_ptr_flag_bitsILi16EEENST_INS5_IJNSA_ILi8EEESG_EEENS5_IJSG_SB_EEEEEEEvNS4_8identityES12_S1C_vS1D_EENS_8epilogue10collective18CollectiveEpilogueINS1F_22Sm90TmaWarpSpecializedILi4ELi2ELi16ELb1ELb0EEEJSH_NS5_IJNSA_ILi128EEENSA_ILi32EEEEEESI_SJ_SI_SJ_NS1F_6fusion15FusionCallbacksIS1J_NS1N_13LinCombEltActINS1F_6thread4GELUESI_fSI_fLNS_15FloatRoundStyleE2EEESH_S1M_JEEES12_NS13_INS14_ILi2ELi4ELi3EEES17_NST_INS5_IJS18_S1L_EEENS5_IJS1L_SB_EEEEEEENS4_17SM75_U32x4_LDSM_NENS4_14SM90_TMA_STOREES1Z_NS4_17SM90_U32x4_STSM_NENS4_9Copy_AtomIJS22_SI_EEEvEEEvvEEEEvNT_6ParamsE,"",@"SHT_CUDA_INFO"
	.sectionflags	@""
	.align	4


	//----- nvinfo : EIATTR_CUDA_API_VERSION
	.align		4
        /*0000*/ 	.byte	0x04, 0x37
        /*0002*/ 	.short	(.L_24 - .L_23)
.L_23:
        /*0004*/ 	.word	0x00000082


	//----- nvinfo : EIATTR_KPARAM_INFO
	.align		4
.L_24:
        /*0008*/ 	.byte	0x04, 0x17
        /*000a*/ 	.short	(.L_26 - .L_25)
.L_25:
        /*000c*/ 	.word	0x00000000
        /*0010*/ 	.short	0x0000
        /*0012*/ 	.short	0x0070
        /*0014*/ 	.byte	0x00, 0xf0, 0x01, 0x1c


	//----- nvinfo : EIATTR_SPARSE_MMA_MASK
	.align		4
.L_26:
        /*0018*/ 	.byte	0x03, 0x50
        /*001a*/ 	.short	0x0000


	//----- nvinfo : EIATTR_MAXREG_COUNT
	.align		4
        /*001c*/ 	.byte	0x03, 0x1b
        /*001e*/ 	.short	0x00a8


	//----- nvinfo : EIATTR_NUM_BARRIERS
	.align		4
        /*0020*/ 	.byte	0x02, 0x4c
        /*0022*/ 	.byte	0x02
	.zero		1


	//----- nvinfo : EIATTR_EXTERNS
	.align		4
        /*0024*/ 	.byte	0x04, 0x0f
        /*0026*/ 	.short	(.L_28 - .L_27)


	//   ....[0]....
	.align		4
.L_27:
        /*0028*/ 	.word	index@(__assertfail)


	//----- nvinfo : EIATTR_MERCURY_ISA_VERSION
	.align		4
.L_28:
        /*002c*/ 	.byte	0x03, 0x5f
        /*002e*/ 	.short	0x0101


	//----- nvinfo : EIATTR_INT_WARP_WIDE_INSTR_OFFSETS
	.align		4
        /*0030*/ 	.byte	0x04, 0x31
        /*0032*/ 	.short	(.L_30 - .L_29)


	//   ....[0]....
.L_29:
        /*0034*/ 	.word	0x000008c0


	//   ....[1]....
        /*0038*/ 	.word	0x000008d0


	//   ....[2]....
        /*003c*/ 	.word	0x00000950


	//----- nvinfo : EIATTR_COOP_GROUP_MASK_REGIDS
	.align		4
.L_30:
        /*0040*/ 	.byte	0x04, 0x29
        /*0042*/ 	.short	(.L_32 - .L_31)


	//   ....[0]....
.L_31:
        /*0044*/ 	.word	0xffffffff


	//   ....[1]....
        /*0048*/ 	.word	0xffffffff


	//   ....[2]....
        /*004c*/ 	.word	0xffffffff


	//   ....[3]....
        /*0050*/ 	.word	0xffffffff


	//   ....[4]....
        /*0054*/ 	.word	0xffffffff


	//   ....[5]....
        /*0058*/ 	.word	0xffffffff


	//----- nvinfo : EIATTR_COOP_GROUP_INSTR_OFFSETS
	.align		4
.L_32:
        /*005c*/ 	.byte	0x04, 0x28
        /*005e*/ 	.short	(.L_34 - .L_33)


	//   ....[0]....
.L_33:
        /*0060*/ 	.word	0x00000070


	//   ....[1]....
        /*0064*/ 	.word	0x00000080


	//   ....[2]....
        /*0068*/ 	.word	0x00000440


	//   ....[3]....
        /*006c*/ 	.word	0x000005d0


	//   ....[4]....
        /*0070*/ 	.word	0x00000780


	//   ....[5]....
        /*0074*/ 	.word	0x00001480


	//----- nvinfo : EIATTR_REG_RECONFIG
	.align		4
.L_34:
        /*0078*/ 	.byte	0x01, 0x54
	.zero		2


	//----- nvinfo : EIATTR_SYSCALL_OFFSETS
	.align		4
        /*007c*/ 	.byte	0x04, 0x46
        /*007e*/ 	.short	(.L_36 - .L_35)


	//   ....[0]....
.L_35:
        /*0080*/ 	.word	0x00001650


	//   ....[1]....
        /*0084*/ 	.word	0x00002340


	//   ....[2]....
        /*0088*/ 	.word	0x00002430


	//----- nvinfo : EIATTR_MBARRIER_INSTR_OFFSETS
	.align		4
.L_36:
        /*008c*/ 	.byte	0x04, 0x39
        /*008e*/ 	.short	(.L_38 - .L_37)


	//   ....[0]....
.L_37:
        /*0090*/ 	.word	0x00000540
        /*0094*/ 	.word	0x000000ff
        /*0098*/ 	.word	0x00000000
        /*009c*/ 	.short	0x0100
        /*009e*/ 	.byte	0x08
	.zero		1


	//   ....[1]....
        /*00a0*/ 	.word	0x00000550
        /*00a4*/ 	.word	0x000000ff
        /*00a8*/ 	.word	0x00000020
        /*00ac*/ 	.short	0x0100
        /*00ae*/ 	.byte	0x08
	.zero		1


	//   ....[2]....
        /*00b0*/ 	.word	0x00000560
        /*00b4*/ 	.word	0x000000ff
        /*00b8*/ 	.word	0x00000008
        /*00bc*/ 	.short	0x0100
        /*00be*/ 	.byte	0x08
	.zero		1


	//   ....[3]....
        /*00c0*/ 	.word	0x00000570
        /*00c4*/ 	.word	0x000000ff
        /*00c8*/ 	.word	0x00000028
        /*00cc*/ 	.short	0x0100
        /*00ce*/ 	.byte	0x08
	.zero		1


	//   ....[4]....
        /*00d0*/ 	.word	0x00000580
        /*00d4*/ 	.word	0x000000ff
        /*00d8*/ 	.word	0x00000010
        /*00dc*/ 	.short	0x0100
        /*00de*/ 	.byte	0x08
	.zero		1


	//   ....[5]....
        /*00e0*/ 	.word	0x00000590
        /*00e4*/ 	.word	0x000000ff
        /*00e8*/ 	.word	0x00000030
        /*00ec*/ 	.short	0x0100
        /*00ee*/ 	.byte	0x08
	.zero		1


	//   ....[6]....
        /*00f0*/ 	.word	0x000005a0
        /*00f4*/ 	.word	0x000000ff
        /*00f8*/ 	.word	0x00000018
        /*00fc*/ 	.short	0x0100
        /*00fe*/ 	.byte	0x08
	.zero		1


	//   ....[7]....
        /*0100*/ 	.word	0x000005b0
        /*0104*/ 	.word	0x000000ff
        /*0108*/ 	.word	0x00000038
        /*010c*/ 	.short	0x0100
        /*010e*/ 	.byte	0x08
	.zero		1


	//   ....[8]....
        /*0110*/ 	.word	0x000006f0
        /*0114*/ 	.word	0x000000ff
        /*0118*/ 	.word	0x00000040
        /*011c*/ 	.short	0x0100
        /*011e*/ 	.byte	0x08
	.zero		1


	//   ....[9]....
        /*0120*/ 	.word	0x00000700
        /*0124*/ 	.word	0x000000ff
        /*0128*/ 	.word	0x00000060
        /*012c*/ 	.short	0x0100
        /*012e*/ 	.byte	0x08
	.zero		1


	//   ....[10]....
        /*0130*/ 	.word	0x00000710
        /*0134*/ 	.word	0x000000ff
        /*0138*/ 	.word	0x00000048
        /*013c*/ 	.short	0x0100
        /*013e*/ 	.byte	0x08
	.zero		1


	//   ....[11]....
        /*0140*/ 	.word	0x00000720
        /*0144*/ 	.word	0x000000ff
        /*0148*/ 	.word	0x00000068
        /*014c*/ 	.short	0x0100
        /*014e*/ 	.byte	0x08
	.zero		1


	//   ....[12]....
        /*0150*/ 	.word	0x00000730
        /*0154*/ 	.word	0x000000ff
        /*0158*/ 	.word	0x00000050
        /*015c*/ 	.short	0x0100
        /*015e*/ 	.byte	0x08
	.zero		1


	//   ....[13]....
        /*0160*/ 	.word	0x00000740
        /*0164*/ 	.word	0x000000ff
        /*0168*/ 	.word	0x00000070
        /*016c*/ 	.short	0x0100
        /*016e*/ 	.byte	0x08
	.zero		1


	//   ....[14]....
        /*0170*/ 	.word	0x00000750
        /*0174*/ 	.word	0x000000ff
        /*0178*/ 	.word	0x00000058
        /*017c*/ 	.short	0x0100
        /*017e*/ 	.byte	0x08
	.zero		1


	//   ....[15]....
        /*0180*/ 	.word	0x00000760
        /*0184*/ 	.word	0x000000ff
        /*0188*/ 	.word	0x00000078
        /*018c*/ 	.short	0x0100
        /*018e*/ 	.byte	0x08
	.zero		1


	//   ....[16]....
        /*0190*/ 	.word	0x000009f0
        /*0194*/ 	.word	0x000000ff
        /*0198*/ 	.word	0x00000080
        /*019c*/ 	.short	0x0100
        /*019e*/ 	.byte	0x08
	.zero		1


	//   ....[17]....
        /*01a0*/ 	.word	0x00000a50
        /*01a4*/ 	.word	0x000000ff
        /*01a8*/ 	.word	0x00000088
        /*01ac*/ 	.short	0x0100
        /*01ae*/ 	.byte	0x08
	.zero		1


	//   ....[18]....
        /*01b0*/ 	.word	0x000016c0
        /*01b4*/ 	.word	0x00000003
        /*01b8*/ 	.word	0x00000000
        /*01bc*/ 	.short	0x010a
        /*01be*/ 	.byte	0x3f
	.zero		1


	//   ....[19]....
        /*01c0*/ 	.word	0x00001700
        /*01c4*/ 	.word	0x00000003
        /*01c8*/ 	.word	0x00000000
        /*01cc*/ 	.short	0x010a
        /*01ce*/ 	.byte	0x3f
	.zero		1


	//   ....[20]....
        /*01d0*/ 	.word	0x00001bd0
        /*01d4*/ 	.word	0x000000ff
        /*01d8*/ 	.word	0x00000000
        /*01dc*/ 	.short	0x010a
        /*01de*/ 	.byte	0x04
	.zero		1


	//   ....[21]....
        /*01e0*/ 	.word	0x00001c10
        /*01e4*/ 	.word	0x000000ff
        /*01e8*/ 	.word	0x00000000
        /*01ec*/ 	.short	0x010a
        /*01ee*/ 	.byte	0x04
	.zero		1


	//   ....[22]....
        /*01f0*/ 	.word	0x00001ff0
        /*01f4*/ 	.word	0x000000ff
        /*01f8*/ 	.word	0x00000000
        /*01fc*/ 	.short	0x0101
        /*01fe*/ 	.byte	0x04
	.zero		1


	//   ....[23]....
        /*0200*/ 	.word	0x000021a0
        /*0204*/ 	.word	0x000000ff
        /*0208*/ 	.word	0x00000000
        /*020c*/ 	.short	0x0101
        /*020e*/ 	.byte	0x04
	.zero		1


	//   ....[24]....
        /*0210*/ 	.word	0x00002910
        /*0214*/ 	.word	0x000000ff
        /*0218*/ 	.word	0x00000040
        /*021c*/ 	.short	0x010a
        /*021e*/ 	.byte	0x33
	.zero		1


	//   ....[25]....
        /*0220*/ 	.word	0x00004ba0
        /*0224*/ 	.word	0x000000ff
        /*0228*/ 	.word	0x00000000
        /*022c*/ 	.short	0x0101
        /*022e*/ 	.byte	0x04
	.zero		1


	//   ....[26]....
        /*0230*/ 	.word	0x00004cc0
        /*0234*/ 	.word	0x0000003d
        /*0238*/ 	.word	0x00000040
        /*023c*/ 	.short	0x010a
        /*023e*/ 	.byte	0x3f
	.zero		1


	//   ....[27]....
        /*0240*/ 	.word	0x00006bc0
        /*0244*/ 	.word	0x000000ff
        /*0248*/ 	.word	0x00000000
        /*024c*/ 	.short	0x0101
        /*024e*/ 	.byte	0x04
	.zero		1


	//   ....[28]....
        /*0250*/ 	.word	0x00006cf0
        /*0254*/ 	.word	0x00000019
        /*0258*/ 	.word	0x00000040
        /*025c*/ 	.short	0x010a
        /*025e*/ 	.byte	0x3f
	.zero		1


	//   ....[29]....
        /*0260*/ 	.word	0x00008c30
        /*0264*/ 	.word	0x000000ff
        /*0268*/ 	.word	0x00000000
        /*026c*/ 	.short	0x0101
        /*026e*/ 	.byte	0x04
	.zero		1


	//   ....[30]....
        /*0270*/ 	.word	0x00008d20
        /*0274*/ 	.word	0x0000001a
        /*0278*/ 	.word	0x00000040
        /*027c*/ 	.short	0x010a
        /*027e*/ 	.byte	0x3f
	.zero		1


	//   ....[31]....
        /*0280*/ 	.word	0x0000ac40
        /*0284*/ 	.word	0x000000ff
        /*0288*/ 	.word	0x00000000
        /*028c*/ 	.short	0x0101
        /*028e*/ 	.byte	0x04
	.zero		1


	//   ....[32]....
        /*0290*/ 	.word	0x0000b560
        /*0294*/ 	.word	0x000000ff
        /*0298*/ 	.word	0x00000000
        /*029c*/ 	.short	0x0101
        /*029e*/ 	.byte	0x04
	.zero		1


	//   ....[33]....
        /*02a0*/ 	.word	0x0000bc40
        /*02a4*/ 	.word	0x000000ff
        /*02a8*/ 	.word	0x00000088
        /*02ac*/ 	.short	0x010a
        /*02ae*/ 	.byte	0x04
	.zero		1


	//   ....[34]....
        /*02b0*/ 	.word	0x0000c050
        /*02b4*/ 	.word	0x000000ff
        /*02b8*/ 	.word	0x00000060
        /*02bc*/ 	.short	0x010a
        /*02be*/ 	.byte	0x05
	.zero		1


	//   ....[35]....
        /*02c0*/ 	.word	0x0000c140
        /*02c4*/ 	.word	0x000000ff
        /*02c8*/ 	.word	0x00000040
        /*02cc*/ 	.short	0x010b
        /*02ce*/ 	.byte	0x05
	.zero		1


	//   ....[36]....
        /*02d0*/ 	.word	0x0000c1a0
        /*02d4*/ 	.word	0x000000ff
        /*02d8*/ 	.word	0x00000000
        /*02dc*/ 	.short	0x0101
        /*02de*/ 	.byte	0x04
	.zero		1


	//   ....[37]....
        /*02e0*/ 	.word	0x0000c1d0
        /*02e4*/ 	.word	0x000000ff
        /*02e8*/ 	.word	0x00000068
        /*02ec*/ 	.short	0x010a
        /*02ee*/ 	.byte	0x05
	.zero		1


	//   ....[38]....
        /*02f0*/ 	.word	0x0000c2e0
        /*02f4*/ 	.word	0x000000ff
        /*02f8*/ 	.word	0x00000048
        /*02fc*/ 	.short	0x010b
        /*02fe*/ 	.byte	0x05
	.zero		1


	//   ....[39]....
        /*0300*/ 	.word	0x0000c350
        /*0304*/ 	.word	0x000000ff
        /*0308*/ 	.word	0x00000000
        /*030c*/ 	.short	0x0101
        /*030e*/ 	.byte	0x04
	.zero		1


	//   ....[40]....
        /*0310*/ 	.word	0x0000c380
        /*0314*/ 	.word	0x000000ff
        /*0318*/ 	.word	0x00000070
        /*031c*/ 	.short	0x010a
        /*031e*/ 	.byte	0x05
	.zero		1


	//   ....[41]....
        /*0320*/ 	.word	0x0000c480
        /*0324*/ 	.word	0x000000ff
        /*0328*/ 	.word	0x00000050
        /*032c*/ 	.short	0x010b
        /*032e*/ 	.byte	0x05
	.zero		1


	//   ....[42]....
        /*0330*/ 	.word	0x0000c4e0
        /*0334*/ 	.word	0x000000ff
        /*0338*/ 	.word	0x00000000
        /*033c*/ 	.short	0x0101
        /*033e*/ 	.byte	0x04
	.zero		1


	//   ....[43]....
        /*0340*/ 	.word	0x0000c510
        /*0344*/ 	.word	0x000000ff
        /*0348*/ 	.word	0x00000078
        /*034c*/ 	.short	0x010a
        /*034e*/ 	.byte	0x05
	.zero		1


	//   ....[44]....
        /*0350*/ 	.word	0x0000c610
        /*0354*/ 	.word	0x000000ff
        /*0358*/ 	.word	0x00000058
        /*035c*/ 	.short	0x010b
        /*035e*/ 	.byte	0x05
	.zero		1


	//   ....[45]....
        /*0360*/ 	.word	0x0000c700
        /*0364*/ 	.word	0x000000ff
        /*0368*/ 	.word	0x00000000
        /*036c*/ 	.short	0x0101
        /*036e*/ 	.byte	0x04
	.zero		1


	//   ....[46]....
        /*0370*/ 	.word	0x0000cd40
        /*0374*/ 	.word	0x00000003
        /*0378*/ 	.word	0x00000060
        /*037c*/ 	.short	0x010a
        /*037e*/ 	.byte	0x3f
	.zero		1


	//   ....[47]....
        /*0380*/ 	.word	0x0000cd80
        /*0384*/ 	.word	0x00000003
        /*0388*/ 	.word	0x00000068
        /*038c*/ 	.short	0x010a
        /*038e*/ 	.byte	0x3f
	.zero		1


	//   ....[48]....
        /*0390*/ 	.word	0x0000cdc0
        /*0394*/ 	.word	0x00000003
        /*0398*/ 	.word	0x00000070
        /*039c*/ 	.short	0x010a
        /*039e*/ 	.byte	0x3f
	.zero		1


	//   ....[49]....
        /*03a0*/ 	.word	0x0000ce10
        /*03a4*/ 	.word	0x00000003
        /*03a8*/ 	.word	0x00000078
        /*03ac*/ 	.short	0x010a
        /*03ae*/ 	.byte	0x3f
	.zero		1


	//   ....[50]....
        /*03b0*/ 	.word	0x0000d140
        /*03b4*/ 	.word	0x0000000f
        /*03b8*/ 	.word	0x00000020
        /*03bc*/ 	.short	0x010a
        /*03be*/ 	.byte	0x3f
	.zero		1


	//   ....[51]....
        /*03c0*/ 	.word	0x0000d500
        /*03c4*/ 	.word	0x00000005
        /*03c8*/ 	.word	0x00000088
        /*03cc*/ 	.short	0x0101
        /*03ce*/ 	.byte	0x3f
	.zero		1


	//   ....[52]....
        /*03d0*/ 	.word	0x0000dc10
        /*03d4*/ 	.word	0x00000007
        /*03d8*/ 	.word	0x00000000
        /*03dc*/ 	.short	0x010a
        /*03de*/ 	.byte	0x3f
	.zero		1


	//   ....[53]....
        /*03e0*/ 	.word	0x0000dc90
        /*03e4*/ 	.word	0x00000006
        /*03e8*/ 	.word	0x00000000
        /*03ec*/ 	.short	0x010a
        /*03ee*/ 	.byte	0x3f
	.zero		1


	//   ....[54]....
        /*03f0*/ 	.word	0x0000dd20
        /*03f4*/ 	.word	0x00000007
        /*03f8*/ 	.word	0x00000000
        /*03fc*/ 	.short	0x010a
        /*03fe*/ 	.byte	0x3f
	.zero		1


	//   ....[55]....
        /*0400*/ 	.word	0x0000ddb0
        /*0404*/ 	.word	0x00000005
        /*0408*/ 	.word	0x00000000
        /*040c*/ 	.short	0x010a
        /*040e*/ 	.byte	0x3f
	.zero		1


	//   ....[56]....
        /*0410*/ 	.word	0x0000de10
        /*0414*/ 	.word	0x00000003
        /*0418*/ 	.word	0x00000000
        /*041c*/ 	.short	0x010a
        /*041e*/ 	.byte	0x3f
	.zero		1


	//   ....[57]....
        /*0420*/ 	.word	0x0000de70
        /*0424*/ 	.word	0x00000004
        /*0428*/ 	.word	0x00000000
        /*042c*/ 	.short	0x010a
        /*042e*/ 	.byte	0x3f
	.zero		1


	//   ....[58]....
        /*0430*/ 	.word	0x0000ded0
        /*0434*/ 	.word	0x00000003
        /*0438*/ 	.word	0x00000040
        /*043c*/ 	.short	0x010a
        /*043e*/ 	.byte	0x3f
	.zero		1


	//   ....[59]....
        /*0440*/ 	.word	0x0000df20
        /*0444*/ 	.word	0x0000003d
        /*0448*/ 	.word	0x00000040
        /*044c*/ 	.short	0x010a
        /*044e*/ 	.byte	0x3f
	.zero		1


	//   ....[60]....
        /*0450*/ 	.word	0x0000df70
        /*0454*/ 	.word	0x00000019
        /*0458*/ 	.word	0x00000040
        /*045c*/ 	.short	0x010a
        /*045e*/ 	.byte	0x3f
	.zero		1


	//   ....[61]....
        /*0460*/ 	.word	0x0000dfc0
        /*0464*/ 	.word	0x0000001a
        /*0468*/ 	.word	0x00000040
        /*046c*/ 	.short	0x010a
        /*046e*/ 	.byte	0x3f
	.zero		1


	//   ....[62]....
        /*0470*/ 	.word	0x0000e020
        /*0474*/ 	.word	0x00000003
        /*0478*/ 	.word	0x00000088
        /*047c*/ 	.short	0x010a
        /*047e*/ 	.byte	0x3f
	.zero		1


	//   ....[63]....
        /*0480*/ 	.word	0x0000e080
        /*0484*/ 	.word	0x00000005
        /*0488*/ 	.word	0x00000060
        /*048c*/ 	.short	0x010a
        /*048e*/ 	.byte	0x3f
	.zero		1


	//   ....[64]....
        /*0490*/ 	.word	0x0000e0e0
        /*0494*/ 	.word	0x00000005
        /*0498*/ 	.word	0x00000068
        /*049c*/ 	.short	0x010a
        /*049e*/ 	.byte	0x3f
	.zero		1


	//   ....[65]....
        /*04a0*/ 	.word	0x0000e140
        /*04a4*/ 	.word	0x00000005
        /*04a8*/ 	.word	0x00000070
        /*04ac*/ 	.short	0x010a
        /*04ae*/ 	.byte	0x3f
	.zero		1


	//   ....[66]....
        /*04b0*/ 	.word	0x0000e1a0
        /*04b4*/ 	.word	0x00000005
        /*04b8*/ 	.word	0x00000078
        /*04bc*/ 	.short	0x010a
        /*04be*/ 	.byte	0x3f
	.zero		1


	//   ....[67]....
        /*04c0*/ 	.word	0x0000e1f0
        /*04c4*/ 	.word	0x00000003
        /*04c8*/ 	.word	0x00000060
        /*04cc*/ 	.short	0x010a
        /*04ce*/ 	.byte	0x3f
	.zero		1


	//   ....[68]....
        /*04d0*/ 	.word	0x0000e240
        /*04d4*/ 	.word	0x00000003
        /*04d8*/ 	.word	0x00000068
        /*04dc*/ 	.short	0x010a
        /*04de*/ 	.byte	0x3f
	.zero		1


	//   ....[69]....
        /*04e0*/ 	.word	0x0000e290
        /*04e4*/ 	.word	0x00000003
        /*04e8*/ 	.word	0x00000070
        /*04ec*/ 	.short	0x010a
        /*04ee*/ 	.byte	0x3f
	.zero		1


	//   ....[70]....
        /*04f0*/ 	.word	0x0000e360
        /*04f4*/ 	.word	0x0000000f
        /*04f8*/ 	.word	0x00000020
        /*04fc*/ 	.short	0x010a
        /*04fe*/ 	.byte	0x3f
	.zero		1


	//   ....[71]....
        /*0500*/ 	.word	0x0000e430
        /*0504*/ 	.word	0x00000007
        /*0508*/ 	.word	0x00000000
        /*050c*/ 	.short	0x010a
        /*050e*/ 	.byte	0x3f
	.zero		1


	//   ....[72]....
        /*0510*/ 	.word	0x0000e480
        /*0514*/ 	.word	0x00000006
        /*0518*/ 	.word	0x00000000
        /*051c*/ 	.short	0x010a
        /*051e*/ 	.byte	0x3f
	.zero		1


	//   ....[73]....
        /*0520*/ 	.word	0x0000e4d0
        /*0524*/ 	.word	0x00000007
        /*0528*/ 	.word	0x00000000
        /*052c*/ 	.short	0x010a
        /*052e*/ 	.byte	0x3f
	.zero		1


	//----- nvinfo : EIATTR_NUM_MBARRIERS
	.align		4
.L_38:
        /*0530*/ 	.byte	0x03, 0x38
        /*0532*/ 	.short	0x0012


	//----- nvinfo : EIATTR_EXIT_INSTR_OFFSETS
	.align		4
        /*0534*/ 	.byte	0x04, 0x1c
        /*0536*/ 	.short	(.L_40 - .L_39)


	//   ....[0]....
.L_39:
        /*0538*/ 	.word	0x0000de00


	//----- nvinfo : EIATTR_MAX_THREADS
	.align		4
.L_40:
        /*053c*/ 	.byte	0x04, 0x05
        /*053e*/ 	.short	(.L_42 - .L_41)
.L_41:
        /*0540*/ 	.word	0x00000180
        /*0544*/ 	.word	0x00000001
        /*0548*/ 	.word	0x00000001


	//----- nvinfo : EIATTR_CRS_STACK_SIZE
	.align		4
.L_42:
        /*054c*/ 	.byte	0x04, 0x1e
        /*054e*/ 	.short	(.L_44 - .L_43)
.L_43:
        /*0550*/ 	.word	0x00000000


	//----- nvinfo : EIATTR_CBANK_PARAM_SIZE
	.align		4
.L_44:
        /*0554*/ 	.byte	0x03, 0x19
        /*0556*/ 	.short	0x0770


	//----- nvinfo : EIATTR_PARAM_CBANK
	.align		4
        /*0558*/ 	.byte	0x04, 0x0a
        /*055a*/ 	.short	(.L_46 - .L_45)
	.align		4
.L_45:
        /*055c*/ 	.word	index@(.nv.constant0._ZN7cutlass13device_kernelINS_4gemm6kernel13GemmUniversalIN4cute5tupleIJiiiiEEENS1_10collective13CollectiveMmaINS1_34MainloopSm90TmaGmmaWarpSpecializedILi4ENS5_IJNS4_1CILi1EEESB_SB_EEENS1_35KernelTmaWarpSpecializedCooperativeEEENS5_IJNSA_ILi256EEENSA_ILi64EEESG_EEENS_6half_tENS5_IJlSB_lEEESI_SJ_NS4_8TiledMMAINS4_8MMA_AtomIJNS4_4SM904GMMA25MMA_64x64x16_F32F16F16_SSILNSN_5MajorE0ELSP_0ELNSN_7ScaleInE1ELSQ_1EEEEEENS4_6LayoutINS5_IJNSA_ILi2EEESB_SB_EEENS5_IJSB_NSA_ILi0EEESW_EEEEENS5_IJNS4_10UnderscoreESZ_SZ_EEEEENS4_13SM90_TMA_LOADENS4_14ComposedLayoutINS4_7SwizzleILi3ELi4ELi3EEENS4_18smem_ptr_flag_bitsILi16EEENST_INS5_IJNSA_ILi8EEESG_EEENS5_IJSG_SB_EEEEEEEvNS4_8identityES12_S1C_vS1D_EENS_8epilogue10collective18CollectiveEpilogueINS1F_22Sm90TmaWarpSpecializedILi4ELi2ELi16ELb1ELb0EEEJSH_NS5_IJNSA_ILi128EEENSA_ILi32EEEEEESI_SJ_SI_SJ_NS1F_6fusion15FusionCallbacksIS1J_NS1N_13LinCombEltActINS1F_6thread4GELUESI_fSI_fLNS_15FloatRoundStyleE2EEESH_S1M_JEEES12_NS13_INS14_ILi2ELi4ELi3EEES17_NST_INS5_IJS18_S1L_EEENS5_IJS1L_SB_EEEEEEENS4_17SM75_U32x4_LDSM_NENS4_14SM90_TMA_STOREES1Z_NS4_17SM90_U32x4_STSM_NENS4_9Copy_AtomIJS22_SI_EEEvEEEvvEEEEvNT_6ParamsE)
        /*0560*/ 	.short	0x0210
        /*0562*/ 	.short	0x0770


	//----- nvinfo : EIATTR_SW_WAR
	.align		4
.L_46:
        /*0564*/ 	.byte	0x04, 0x36
        /*0566*/ 	.short	(.L_48 - .L_47)
.L_47:
        /*0568*/ 	.word	0x00000008
.L_48:


//--------------------- .nv.callgraph             --------------------------
	.section	.nv.callgraph,"",@"SHT_CUDA_CALLGRAPH"
	.align	4
	.sectionentsize	8
	.align		4
        /*0000*/ 	.word	0x00000000
	.align		4
        /*0004*/ 	.word	0xffffffff
	.align		4
        /*0008*/ 	.word	index@(_ZN7cutlass13device_kernelINS_4gemm6kernel13GemmUniversalIN4cute5tupleIJiiiiEEENS1_10collective13CollectiveMmaINS1_34MainloopSm90TmaGmmaWarpSpecializedILi4ENS5_IJNS4_1CILi1EEESB_SB_EEENS1_35KernelTmaWarpSpecializedCooperativeEEENS5_IJNSA_ILi256EEENSA_ILi64EEESG_EEENS_6half_tENS5_IJlSB_lEEESI_SJ_NS4_8TiledMMAINS4_8MMA_AtomIJNS4_4SM904GMMA25MMA_64x64x16_F32F16F16_SSILNSN_5MajorE0ELSP_0ELNSN_7ScaleInE1ELSQ_1EEEEEENS4_6LayoutINS5_IJNSA_ILi2EEESB_SB_EEENS5_IJSB_NSA_ILi0EEESW_EEEEENS5_IJNS4_10UnderscoreESZ_SZ_EEEEENS4_13SM90_TMA_LOADENS4_14ComposedLayoutINS4_7SwizzleILi3ELi4ELi3EEENS4_18smem_ptr_flag_bitsILi16EEENST_INS5_IJNSA_ILi8EEESG_EEENS5_IJSG_SB_EEEEEEEvNS4_8identityES12_S1C_vS1D_EENS_8epilogue10collective18CollectiveEpilogueINS1F_22Sm90TmaWarpSpecializedILi4ELi2ELi16ELb1ELb0EEEJSH_NS5_IJNSA_ILi128EEENSA_ILi32EEEEEESI_SJ_SI_SJ_NS1F_6fusion15FusionCallbacksIS1J_NS1N_13LinCombEltActINS1F_6thread4GELUESI_fSI_fLNS_15FloatRoundStyleE2EEESH_S1M_JEEES12_NS13_INS14_ILi2ELi4ELi3EEES17_NST_INS5_IJS18_S1L_EEENS5_IJS1L_SB_EEEEEEENS4_17SM75_U32x4_LDSM_NENS4_14SM90_TMA_STOREES1Z_NS4_17SM90_U32x4_STSM_NENS4_9Copy_AtomIJS22_SI_EEEvEEEvvEEEEvNT_6ParamsE)
	.align		4
        /*000c*/ 	.word	index@(__assertfail)
	.align		4
        /*0010*/ 	.word	0x00000000
	.align		4
        /*0014*/ 	.word	0xfffffffe
	.align		4
        /*0018*/ 	.word	0x00000000
	.align		4
        /*001c*/ 	.word	0xfffffffd
	.align		4
        /*0020*/ 	.word	0x00000000
	.align		4
        /*0024*/ 	.word	0xfffffffc


//--------------------- .nv.constant4             --------------------------
	.section	.nv.constant4,"a",@progbits
	.align	8
	.align		8
.nv.constant4:
        /*0000*/ 	.dword	__assertfail
	.align		8
        /*0008*/ 	.dword	__unnamed_1
	.align		8
        /*0010*/ 	.dword	__unnamed_2
	.align		8
        /*0018*/ 	.dword	_ZN39_INTERNAL_3349ce15_4_k_cu_005df663_28084cuda3std3__45__cpo5beginE
	.align		8
        /*0020*/ 	.dword	_ZN39_INTERNAL_3349ce15_4_k_cu_005df663_28084cuda3std3__45__cpo3endE
	.align		8
        /*0028*/ 	.dword	_ZN39_INTERNAL_3349ce15_4_k_cu_005df663_28084cuda3std3__45__cpo6cbeginE
	.align		8
        /*0030*/ 	.dword	_ZN39_INTERNAL_3349ce15_4_k_cu_005df663_28084cuda3std3__45__cpo4cendE
	.align		8
        /*0038*/ 	.dword	_ZN39_INTERNAL_3349ce15_4_k_cu_005df663_28084cuda3std3__441_GLOBAL__N__3349ce15_4_k_cu_005df663_28086ignoreE
	.align		8
        /*0040*/ 	.dword	_ZN39_INTERNAL_3349ce15_4_k_cu_005df663_28084cuda3std3__419piecewise_constructE
	.align		8
        /*0048*/ 	.dword	_ZN39_INTERNAL_3349ce15_4_k_cu_005df663_28084cuda3std3__48in_placeE
	.align		8
        /*0050*/ 	.dword	_ZN39_INTERNAL_3349ce15_4_k_cu_005df663_28084cuda3std6ranges3__45__cpo4swapE
	.align		8
        /*0058*/ 	.dword	_ZN39_INTERNAL_3349ce15_4_k_cu_005df663_28084cuda3std6ranges3__45__cpo9iter_moveE
	.align		8
        /*0060*/ 	.dword	_ZN39_INTERNAL_3349ce15_4_k_cu_005df663_28084cute7productE
	.align		8
        /*0068*/ 	.dword	_ZN39_INTERNAL_3349ce15_4_k_cu_005df663_28084cute1_E
	.align		8
        /*0070*/ 	.dword	$str$22
	.align		8
        /*0078*/ 	.dword	$str$23
	.align		8
        /*0080*/ 	.dword	$str$26
	.align		8
        /*0088*/ 	.dword	$str$27


//--------------------- .text._ZN7cutlass13device_kernelINS_4gemm6kernel13GemmUniversalIN4cute5tupleIJiiiiEEENS1_10collective13CollectiveMmaINS1_34MainloopSm90TmaGmmaWarpSpecializedILi4ENS5_IJNS4_1CILi1EEESB_SB_EEENS1_35KernelTmaWarpSpecializedCooperativeEEENS5_IJNSA_ILi256EEENSA_ILi64EEESG_EEENS_6half_tENS5_IJlSB_lEEESI_SJ_NS4_8TiledMMAINS4_8MMA_AtomIJNS4_4SM904GMMA25MMA_64x64x16_F32F16F16_SSILNSN_5MajorE0ELSP_0ELNSN_7ScaleInE1ELSQ_1EEEEEENS4_6LayoutINS5_IJNSA_ILi2EEESB_SB_EEENS5_IJSB_NSA_ILi0EEESW_EEEEENS5_IJNS4_10UnderscoreESZ_SZ_EEEEENS4_13SM90_TMA_LOADENS4_14ComposedLayoutINS4_7SwizzleILi3ELi4ELi3EEENS4_18smem_ptr_flag_bitsILi16EEENST_INS5_IJNSA_ILi8EEESG_EEENS5_IJSG_SB_EEEEEEEvNS4_8identityES12_S1C_vS1D_EENS_8epilogue10collective18CollectiveEpilogueINS1F_22Sm90TmaWarpSpecializedILi4ELi2ELi16ELb1ELb0EEEJSH_NS5_IJNSA_ILi128EEENSA_ILi32EEEEEESI_SJ_SI_SJ_NS1F_6fusion15FusionCallbacksIS1J_NS1N_13LinCombEltActINS1F_6thread4GELUESI_fSI_fLNS_15FloatRoundStyleE2EEESH_S1M_JEEES12_NS13_INS14_ILi2ELi4ELi3EEES17_NST_INS5_IJS18_S1L_EEENS5_IJS1L_SB_EEEEEEENS4_17SM75_U32x4_LDSM_NENS4_14SM90_TMA_STOREES1Z_NS4_17SM90_U32x4_STSM_NENS4_9Copy_AtomIJS22_SI_EEEvEEEvvEEEEvNT_6ParamsE --------------------------
	.section	.text._ZN7cutlass13device_kernelINS_4gemm6kernel13GemmUniversalIN4cute5tupleIJiiiiEEENS1_10collective13CollectiveMmaINS1_34MainloopSm90TmaGmmaWarpSpecializedILi4ENS5_IJNS4_1CILi1EEESB_SB_EEENS1_35KernelTmaWarpSpecializedCooperativeEEENS5_IJNSA_ILi256EEENSA_ILi64EEESG_EEENS_6half_tENS5_IJlSB_lEEESI_SJ_NS4_8TiledMMAINS4_8MMA_AtomIJNS4_4SM904GMMA25MMA_64x64x16_F32F16F16_SSILNSN_5MajorE0ELSP_0ELNSN_7ScaleInE1ELSQ_1EEEEEENS4_6LayoutINS5_IJNSA_ILi2EEESB_SB_EEENS5_IJSB_NSA_ILi0EEESW_EEEEENS5_IJNS4_10UnderscoreESZ_SZ_EEEEENS4_13SM90_TMA_LOADENS4_14ComposedLayoutINS4_7SwizzleILi3ELi4ELi3EEENS4_18smem_ptr_flag_bitsILi16EEENST_INS5_IJNSA_ILi8EEESG_EEENS5_IJSG_SB_EEEEEEEvNS4_8identityES12_S1C_vS1D_EENS_8epilogue10collective18CollectiveEpilogueINS1F_22Sm90TmaWarpSpecializedILi4ELi2ELi16ELb1ELb0EEEJSH_NS5_IJNSA_ILi128EEENSA_ILi32EEEEEESI_SJ_SI_SJ_NS1F_6fusion15FusionCallbacksIS1J_NS1N_13LinCombEltActINS1F_6thread4GELUESI_fSI_fLNS_15FloatRoundStyleE2EEESH_S1M_JEEES12_NS13_INS14_ILi2ELi4ELi3EEES17_NST_INS5_IJS18_S1L_EEENS5_IJS1L_SB_EEEEEEENS4_17SM75_U32x4_LDSM_NENS4_14SM90_TMA_STOREES1Z_NS4_17SM90_U32x4_STSM_NENS4_9Copy_AtomIJS22_SI_EEEvEEEvvEEEEvNT_6ParamsE,"ax",@progbits
	.align	128
.text._ZN7cutlass13device_kernelINS_4gemm6kernel13GemmUniversalIN4cute5tupleIJiiiiEEENS1_10collective13CollectiveMmaINS1_34MainloopSm90TmaGmmaWarpSpecializedILi4ENS5_IJNS4_1CILi1EEESB_SB_EEENS1_35KernelTmaWarpSpecializedCooperativeEEENS5_IJNSA_ILi256EEENSA_ILi64EEESG_EEENS_6half_tENS5_IJlSB_lEEESI_SJ_NS4_8TiledMMAINS4_8MMA_AtomIJNS4_4SM904GMMA25MMA_64x64x16_F32F16F16_SSILNSN_5MajorE0ELSP_0ELNSN_7ScaleInE1ELSQ_1EEEEEENS4_6LayoutINS5_IJNSA_ILi2EEESB_SB_EEENS5_IJSB_NSA_ILi0EEESW_EEEEENS5_IJNS4_10UnderscoreESZ_SZ_EEEEENS4_13SM90_TMA_LOADENS4_14ComposedLayoutINS4_7SwizzleILi3ELi4ELi3EEENS4_18smem_ptr_flag_bitsILi16EEENST_INS5_IJNSA_ILi8EEESG_EEENS5_IJSG_SB_EEEEEEEvNS4_8identityES12_S1C_vS1D_EENS_8epilogue10collective18CollectiveEpilogueINS1F_22Sm90TmaWarpSpecializedILi4ELi2ELi16ELb1ELb0EEEJSH_NS5_IJNSA_ILi128EEENSA_ILi32EEEEEESI_SJ_SI_SJ_NS1F_6fusion15FusionCallbacksIS1J_NS1N_13LinCombEltActINS1F_6thread4GELUESI_fSI_fLNS_15FloatRoundStyleE2EEESH_S1M_JEEES12_NS13_INS14_ILi2ELi4ELi3EEES17_NST_INS5_IJS18_S1L_EEENS5_IJS1L_SB_EEEEEEENS4_17SM75_U32x4_LDSM_NENS4_14SM90_TMA_STOREES1Z_NS4_17SM90_U32x4_STSM_NENS4_9Copy_AtomIJS22_SI_EEEvEEEvvEEEEvNT_6ParamsE:
        .type           _ZN7cutlass13device_kernelINS_4gemm6kernel13GemmUniversalIN4cute5tupleIJiiiiEEENS1_10collective13CollectiveMmaINS1_34MainloopSm90TmaGmmaWarpSpecializedILi4ENS5_IJNS4_1CILi1EEESB_SB_EEENS1_35KernelTmaWarpSpecializedCooperativeEEENS5_IJNSA_ILi256EEENSA_ILi64EEESG_EEENS_6half_tENS5_IJlSB_lEEESI_SJ_NS4_8TiledMMAINS4_8MMA_AtomIJNS4_4SM904GMMA25MMA_64x64x16_F32F16F16_SSILNSN_5MajorE0ELSP_0ELNSN_7ScaleInE1ELSQ_1EEEEEENS4_6LayoutINS5_IJNSA_ILi2EEESB_SB_EEENS5_IJSB_NSA_ILi0EEESW_EEEEENS5_IJNS4_10UnderscoreESZ_SZ_EEEEENS4_13SM90_TMA_LOADENS4_14ComposedLayoutINS4_7SwizzleILi3ELi4ELi3EEENS4_18smem_ptr_flag_bitsILi16EEENST_INS5_IJNSA_ILi8EEESG_EEENS5_IJSG_SB_EEEEEEEvNS4_8identityES12_S1C_vS1D_EENS_8epilogue10collective18CollectiveEpilogueINS1F_22Sm90TmaWarpSpecializedILi4ELi2ELi16ELb1ELb0EEEJSH_NS5_IJNSA_ILi128EEENSA_ILi32EEEEEESI_SJ_SI_SJ_NS1F_6fusion15FusionCallbacksIS1J_NS1N_13LinCombEltActINS1F_6thread4GELUESI_fSI_fLNS_15FloatRoundStyleE2EEESH_S1M_JEEES12_NS13_INS14_ILi2ELi4ELi3EEES17_NST_INS5_IJS18_S1L_EEENS5_IJS1L_SB_EEEEEEENS4_17SM75_U32x4_LDSM_NENS4_14SM90_TMA_STOREES1Z_NS4_17SM90_U32x4_STSM_NENS4_9Copy_AtomIJS22_SI_EEEvEEEvvEEEEvNT_6ParamsE,@function
        .size           _ZN7cutlass13device_kernelINS_4gemm6kernel13GemmUniversalIN4cute5tupleIJiiiiEEENS1_10collective13CollectiveMmaINS1_34MainloopSm90TmaGmmaWarpSpecializedILi4ENS5_IJNS4_1CILi1EEESB_SB_EEENS1_35KernelTmaWarpSpecializedCooperativeEEENS5_IJNSA_ILi256EEENSA_ILi64EEESG_EEENS_6half_tENS5_IJlSB_lEEESI_SJ_NS4_8TiledMMAINS4_8MMA_AtomIJNS4_4SM904GMMA25MMA_64x64x16_F32F16F16_SSILNSN_5MajorE0ELSP_0ELNSN_7ScaleInE1ELSQ_1EEEEEENS4_6LayoutINS5_IJNSA_ILi2EEESB_SB_EEENS5_IJSB_NSA_ILi0EEESW_EEEEENS5_IJNS4_10UnderscoreESZ_SZ_EEEEENS4_13SM90_TMA_LOADENS4_14ComposedLayoutINS4_7SwizzleILi3ELi4ELi3EEENS4_18smem_ptr_flag_bitsILi16EEENST_INS5_IJNSA_ILi8EEESG_EEENS5_IJSG_SB_EEEEEEEvNS4_8identityES12_S1C_vS1D_EENS_8epilogue10collective18CollectiveEpilogueINS1F_22Sm90TmaWarpSpecializedILi4ELi2ELi16ELb1ELb0EEEJSH_NS5_IJNSA_ILi128EEENSA_ILi32EEEEEESI_SJ_SI_SJ_NS1F_6fusion15FusionCallbacksIS1J_NS1N_13LinCombEltActINS1F_6thread4GELUESI_fSI_fLNS_15FloatRoundStyleE2EEESH_S1M_JEEES12_NS13_INS14_ILi2ELi4ELi3EEES17_NST_INS5_IJS18_S1L_EEENS5_IJS1L_SB_EEEEEEENS4_17SM75_U32x4_LDSM_NENS4_14SM90_TMA_STOREES1Z_NS4_17SM90_U32x4_STSM_NENS4_9Copy_AtomIJS22_SI_EEEvEEEvvEEEEvNT_6ParamsE,(.L_x_186 - _ZN7cutlass13device_kernelINS_4gemm6kernel13GemmUniversalIN4cute5tupleIJiiiiEEENS1_10collective13CollectiveMmaINS1_34MainloopSm90TmaGmmaWarpSpecializedILi4ENS5_IJNS4_1CILi1EEESB_SB_EEENS1_35KernelTmaWarpSpecializedCooperativeEEENS5_IJNSA_ILi256EEENSA_ILi64EEESG_EEENS_6half_tENS5_IJlSB_lEEESI_SJ_NS4_8TiledMMAINS4_8MMA_AtomIJNS4_4SM904GMMA25MMA_64x64x16_F32F16F16_SSILNSN_5MajorE0ELSP_0ELNSN_7ScaleInE1ELSQ_1EEEEEENS4_6LayoutINS5_IJNSA_ILi2EEESB_SB_EEENS5_IJSB_NSA_ILi0EEESW_EEEEENS5_IJNS4_10UnderscoreESZ_SZ_EEEEENS4_13SM90_TMA_LOADENS4_14ComposedLayoutINS4_7SwizzleILi3ELi4ELi3EEENS4_18smem_ptr_flag_bitsILi16EEENST_INS5_IJNSA_ILi8EEESG_EEENS5_IJSG_SB_EEEEEEEvNS4_8identityES12_S1C_vS1D_EENS_8epilogue10collective18CollectiveEpilogueINS1F_22Sm90TmaWarpSpecializedILi4ELi2ELi16ELb1ELb0EEEJSH_NS5_IJNSA_ILi128EEENSA_ILi32EEEEEESI_SJ_SI_SJ_NS1F_6fusion15FusionCallbacksIS1J_NS1N_13LinCombEltActINS1F_6thread4GELUESI_fSI_fLNS_15FloatRoundStyleE2EEESH_S1M_JEEES12_NS13_INS14_ILi2ELi4ELi3EEES17_NST_INS5_IJS18_S1L_EEENS5_IJS1L_SB_EEEEEEENS4_17SM75_U32x4_LDSM_NENS4_14SM90_TMA_STOREES1Z_NS4_17SM90_U32x4_STSM_NENS4_9Copy_AtomIJS22_SI_EEEvEEEvvEEEEvNT_6ParamsE)
        .other          _ZN7cutlass13device_kernelINS_4gemm6kernel13GemmUniversalIN4cute5tupleIJiiiiEEENS1_10collective13CollectiveMmaINS1_34MainloopSm90TmaGmmaWarpSpecializedILi4ENS5_IJNS4_1CILi1EEESB_SB_EEENS1_35KernelTmaWarpSpecializedCooperativeEEENS5_IJNSA_ILi256EEENSA_ILi64EEESG_EEENS_6half_tENS5_IJlSB_lEEESI_SJ_NS4_8TiledMMAINS4_8MMA_AtomIJNS4_4SM904GMMA25MMA_64x64x16_F32F16F16_SSILNSN_5MajorE0ELSP_0ELNSN_7ScaleInE1ELSQ_1EEEEEENS4_6LayoutINS5_IJNSA_ILi2EEESB_SB_EEENS5_IJSB_NSA_ILi0EEESW_EEEEENS5_IJNS4_10UnderscoreESZ_SZ_EEEEENS4_13SM90_TMA_LOADENS4_14ComposedLayoutINS4_7SwizzleILi3ELi4ELi3EEENS4_18smem_ptr_flag_bitsILi16EEENST_INS5_IJNSA_ILi8EEESG_EEENS5_IJSG_SB_EEEEEEEvNS4_8identityES12_S1C_vS1D_EENS_8epilogue10collective18CollectiveEpilogueINS1F_22Sm90TmaWarpSpecializedILi4ELi2ELi16ELb1ELb0EEEJSH_NS5_IJNSA_ILi128EEENSA_ILi32EEEEEESI_SJ_SI_SJ_NS1F_6fusion15FusionCallbacksIS1J_NS1N_13LinCombEltActINS1F_6thread4GELUESI_fSI_fLNS_15FloatRoundStyleE2EEESH_S1M_JEEES12_NS13_INS14_ILi2ELi4ELi3EEES17_NST_INS5_IJS18_S1L_EEENS5_IJS1L_SB_EEEEEEENS4_17SM75_U32x4_LDSM_NENS4_14SM90_TMA_STOREES1Z_NS4_17SM90_U32x4_STSM_NENS4_9Copy_AtomIJS22_SI_EEEvEEEvvEEEEvNT_6ParamsE,@"STO_CUDA_ENTRY STV_DEFAULT"
_ZN7cutlass13device_kernelINS_4gemm6kernel13GemmUniversalIN4cute5tupleIJiiiiEEENS1_10collective13CollectiveMmaINS1_34MainloopSm90TmaGmmaWarpSpecializedILi4ENS5_IJNS4_1CILi1EEESB_SB_EEENS1_35KernelTmaWarpSpecializedCooperativeEEENS5_IJNSA_ILi256EEENSA_ILi64EEESG_EEENS_6half_tENS5_IJlSB_lEEESI_SJ_NS4_8TiledMMAINS4_8MMA_AtomIJNS4_4SM904GMMA25MMA_64x64x16_F32F16F16_SSILNSN_5MajorE0ELSP_0ELNSN_7ScaleInE1ELSQ_1EEEEEENS4_6LayoutINS5_IJNSA_ILi2EEESB_SB_EEENS5_IJSB_NSA_ILi0EEESW_EEEEENS5_IJNS4_10UnderscoreESZ_SZ_EEEEENS4_13SM90_TMA_LOADENS4_14ComposedLayoutINS4_7SwizzleILi3ELi4ELi3EEENS4_18smem_ptr_flag_bitsILi16EEENST_INS5_IJNSA_ILi8EEESG_EEENS5_IJSG_SB_EEEEEEEvNS4_8identityES12_S1C_vS1D_EENS_8epilogue10collective18CollectiveEpilogueINS1F_22Sm90TmaWarpSpecializedILi4ELi2ELi16ELb1ELb0EEEJSH_NS5_IJNSA_ILi128EEENSA_ILi32EEEEEESI_SJ_SI_SJ_NS1F_6fusion15FusionCallbacksIS1J_NS1N_13LinCombEltActINS1F_6thread4GELUESI_fSI_fLNS_15FloatRoundStyleE2EEESH_S1M_JEEES12_NS13_INS14_ILi2ELi4ELi3EEES17_NST_INS5_IJS18_S1L_EEENS5_IJS1L_SB_EEEEEEENS4_17SM75_U32x4_LDSM_NENS4_14SM90_TMA_STOREES1Z_NS4_17SM90_U32x4_STSM_NENS4_9Copy_AtomIJS22_SI_EEEvEEEvvEEEEvNT_6ParamsE:
[----:B------:R-:W1:Y:S01]  /*0000*/  LDC R1, c[0x0][0x28] ;  /* 0x00000a00ff017b82 */ /* 0x000e620000000800 */
[----:B------:R-:W2:Y:S07]  /*0010*/  S2R R18, SR_TID.X ;  /* 0x0000000000127919 */ /* 0x000eae0000002100 */
[----:B------:R-:W3:Y:S01]  /*0020*/  LDC.64 R4, c[0x0][0x588] ;  /* 0x00016200ff047b82 */ /* 0x000ee20000000a00 */
[----:B------:R-:W-:Y:S01]  /*0030*/  ELECT P0, URZ, PT ;  /* 0x00000000003f782f */ /* 0x000fe20003800000 */
[----:B------:R-:W-:Y:S01]  /*0040*/  BSSY B0, `(.L_x_0) ;  /* 0x0000016000007945 */ /* 0x000fe20003800000 */
[----:B--2---:R-:W-:-:S02]  /*0050*/  SHF.R.U32.HI R6, RZ, 0x5, R18 ;  /* 0x00000005ff067819 */ /* 0x004fc40000011612 */
[----:B------:R-:W-:-:S03]  /*0060*/  SHF.R.U32.HI R2, RZ, 0x7, R18 ;  /* 0x00000007ff027819 */ /* 0x000fc60000011612 */
[----:B------:R-:W2:Y:S04]  /*0070*/  SHFL.IDX PT, R0, R6, RZ, 0x1f ;  /* 0x00001fff06007589 */ /* 0x000ea800000e0000 */
[----:B------:R4:W1:Y:S01]  /*0080*/  SHFL.IDX PT, R10, R2, RZ, 0x1f ;  /* 0x00001fff020a7589 */ /* 0x00086200000e0000 */
[----:B--2---:R-:W-:Y:S02]  /*0090*/  ISETP.NE.OR P0, PT, R0, RZ, !P0 ;  /* 0x000000ff0000720c */ /* 0x004fe40004705670 */
[----:B------:R-:W-:-:S11]  /*00a0*/  SHF.R.S32.HI R3, RZ, 0x1f, R0 ;  /* 0x0000001fff037819 */ /* 0x000fd60000011400 */
[----:B-1-34-:R-:W-:Y:S05]  /*00b0*/  @P0 BRA `(.L_x_1) ;  /* 0x0000000000380947 */ /* 0x01afea0003800000 */
[----:B------:R-:W-:Y:S02]  /*00c0*/  ULDC.64 UR4, c[0x0][0x198] ;  /* 0x0000660000047ab9 */ /* 0x000fe40000000a00 */
[----:B------:R-:W-:Y:S02]  /*00d0*/  UIADD3 UR6, UP0, UR4, 0xf0, URZ ;  /* 0x000000f004067890 */ /* 0x000fe4000ff1e03f */
[----:B------:R-:W-:Y:S02]  /*00e0*/  UIADD3 UR8, UP1, UR4, 0x1f0, URZ ;  /* 0x000001f004087890 */ /* 0x000fe4000ff3e03f */
[----:B------:R-:W-:Y:S02]  /*00f0*/  UIADD3 UR10, UP2, UR4, 0x3f0, URZ ;  /* 0x000003f0040a7890 */ /* 0x000fe4000ff5e03f */
[----:B------:R-:W-:Y:S02]  /*0100*/  UIADD3 UR4, UP3, UR4, 0x4f0, URZ ;  /* 0x000004f004047890 */ /* 0x000fe4000ff7e03f */
[----:B------:R-:W-:-:S02]  /*0110*/  UIADD3.X UR7, URZ, UR5, URZ, UP0, !UPT ;  /* 0x000000053f077290 */ /* 0x000fc400087fe43f */
[----:B------:R-:W-:Y:S02]  /*0120*/  UIADD3.X UR9, URZ, UR5, URZ, UP1, !UPT ;  /* 0x000000053f097290 */ /* 0x000fe40008ffe43f */
[----:B------:R-:W-:Y:S02]  /*0130*/  UIADD3.X UR11, URZ, UR5, URZ, UP2, !UPT ;  /* 0x000000053f0b7290 */ /* 0x000fe400097fe43f */
[----:B------:R-:W-:-:S03]  /*0140*/  UIADD3.X UR5, URZ, UR5, URZ, UP3, !UPT ;  /* 0x000000053f057290 */ /* 0x000fc60009ffe43f */
[----:B------:R1:W-:Y:S02]  /*0150*/  UTMACCTL.PF [UR6] ;  /* 0x00000000060079b9 */ /* 0x0003e40008040000 */
[----:B------:R1:W-:Y:S02]  /*0160*/  UTMACCTL.PF [UR8] ;  /* 0x00000000080079b9 */ /* 0x0003e40008040000 */
[----:B------:R1:W-:Y:S02]  /*0170*/  UTMACCTL.PF [UR10] ;  /* 0x000000000a0079b9 */ /* 0x0003e40008040000 */
[----:B------:R1:W-:Y:S02]  /*0180*/  UTMACCTL.PF [UR4] ;  /* 0x00000000040079b9 */ /* 0x0003e40008040000 */
[----:B-1----:R-:W-:Y:S01]  /*0190*/  NOP ;  /* 0x0000000000007918 */ /* 0x002fe20000000000 */
.L_x_1:
[----:B------:R-:W-:Y:S05]  /*01a0*/  BSYNC B0 ;  /* 0x0000000000007941 */ /* 0x000fea0003800000 */
.L_x_0:
[----:B------:R-:W-:Y:S01]  /*01b0*/  ULDC.64 UR4, c[0x0][0x590] ;  /* 0x0001640000047ab9 */ /* 0x000fe20000000a00 */
[----:B------:R-:W-:Y:S01]  /*01c0*/  LEA.HI R3, R3, R0, RZ, 0x2 ;  /* 0x0000000003037211 */ /* 0x000fe200078f10ff */
[----:B------:R-:W-:Y:S01]  /*01d0*/  ULDC.64 UR40, c[0x0][0x208] ;  /* 0x0000820000287ab9 */ /* 0x000fe20000000a00 */
[----:B------:R-:W-:Y:S01]  /*01e0*/  ISETP.NE.U32.AND P2, PT, RZ, UR4, PT ;  /* 0x00000004ff007c0c */ /* 0x000fe2000bf45070 */
[----:B------:R-:W-:Y:S01]  /*01f0*/  IMAD.MOV.U32 R2, RZ, RZ, R4 ;  /* 0x000000ffff027224 */ /* 0x000fe200078e0004 */
[----:B------:R-:W-:Y:S02]  /*0200*/  LOP3.LUT R3, R3, 0xfffffffc, RZ, 0xc0, !PT ;  /* 0xfffffffc03037812 */ /* 0x000fe400078ec0ff */
[----:B------:R-:W-:Y:S02]  /*0210*/  ISETP.NE.AND.EX P3, PT, RZ, UR5, PT, P2 ;  /* 0x00000005ff007c0c */ /* 0x000fe4000bf65320 */
[----:B------:R-:W-:Y:S01]  /*0220*/  PRMT R7, RZ, 0x7610, R7 ;  /* 0x00007610ff077816 */ /* 0x000fe20000000007 */
[----:B------:R-:W-:Y:S01]  /*0230*/  IMAD.IADD R0, R0, 0x1, -R3 ;  /* 0x0000000100007824 */ /* 0x000fe200078e0a03 */
[----:B------:R-:W-:-:S09]  /*0240*/  MOV R3, R5 ;  /* 0x0000000500037202 */ /* 0x000fd20000000f00 */
[----:B------:R-:W-:Y:S05]  /*0250*/  @P3 BRA `(.L_x_2) ;  /* 0x0000000000303947 */ /* 0x000fea0003800000 */
[----:B------:R-:W-:Y:S02]  /*0260*/  ULDC.64 UR6, c[0x0][0x588] ;  /* 0x0001620000067ab9 */ /* 0x000fe40000000a00 */
[----:B------:R-:W-:-:S04]  /*0270*/  ISETP.NE.U32.AND P0, PT, RZ, UR6, PT ;  /* 0x00000006ff007c0c */ /* 0x000fc8000bf05070 */
[----:B------:R-:W-:-:S13]  /*0280*/  ISETP.NE.AND.EX P0, PT, RZ, UR7, PT, P0 ;  /* 0x00000007ff007c0c */ /* 0x000fda000bf05300 */
[----:B------:R-:W-:Y:S05]  /*0290*/  @!P0 BRA `(.L_x_3) ;  /* 0x0000000000108947 */ /* 0x000fea0003800000 */
[----:B------:R-:W2:Y:S02]  /*02a0*/  LDG.E R7, desc[UR40][R2.64] ;  /* 0x0000002802077981 */ /* 0x000ea4000c1e1900 */
[----:B--2---:R-:W-:Y:S01]  /*02b0*/  FSETP.NEU.AND P1, PT, R7, RZ, PT ;  /* 0x000000ff0700720b */ /* 0x004fe20003f2d000 */
[----:B------:R-:W-:Y:S01]  /*02c0*/  IMAD.MOV.U32 R7, RZ, RZ, 0x1 ;  /* 0x00000001ff077424 */ /* 0x000fe200078e00ff */
[----:B------:R-:W-:Y:S11]  /*02d0*/  BRA `(.L_x_2) ;  /* 0x0000000000107947 */ /* 0x000ff60003800000 */
.L_x_3:
[----:B------:R-:W-:Y:S01]  /*02e0*/  ULDC UR6, c[0x0][0x580] ;  /* 0x0001600000067ab9 */ /* 0x000fe20000000800 */
[----:B------:R-:W-:Y:S01]  /*02f0*/  IMAD.MOV.U32 R7, RZ, RZ, 0x1 ;  /* 0x00000001ff077424 */ /* 0x000fe200078e00ff */
[----:B------:R-:W-:Y:S02]  /*0300*/  FSETP.NEU.AND P1, PT, RZ, UR6, PT ;  /* 0x00000006ff007c0b */ /* 0x000fe4000bf2d000 */
[----:B------:R-:W-:-:S11]  /*0310*/  CS2R R2, SRZ ;  /* 0x0000000000027805 */ /* 0x000fd6000001ff00 */
.L_x_2:
[----:B------:R-:W-:Y:S02]  /*0320*/  ISETP.NE.U32.AND P4, PT, R2, RZ, PT ;  /* 0x000000ff0200720c */ /* 0x000fe40003f85070 */
[----:B------:R-:W-:Y:S02]  /*0330*/  ISETP.NE.AND.EX P5, PT, RZ, UR5, PT, P2 ;  /* 0x00000005ff007c0c */ /* 0x000fe4000bfa5320 */
[----:B------:R-:W-:Y:S02]  /*0340*/  ISETP.NE.AND.EX P2, PT, R3, RZ, PT, P4 ;  /* 0x000000ff0300720c */ /* 0x000fe40003f45340 */
[----:B------:R-:W-:-:S11]  /*0350*/  PLOP3.LUT P0, PT, PT, PT, PT, 0x8, 0x0 ;  /* 0x000000000000781c */ /* 0x000fd60003f0e170 */
[----:B------:R-:W-:Y:S05]  /*0360*/  @P2 BRA P5, `(.L_x_4) ;  /* 0x0000000000342947 */ /* 0x000fea0002800000 */
[----:B------:R-:W-:-:S04]  /*0370*/  ISETP.NE.U32.AND P0, PT, RZ, UR4, PT ;  /* 0x00000004ff007c0c */ /* 0x000fc8000bf05070 */
[----:B------:R-:W-:-:S13]  /*0380*/  ISETP.NE.AND.EX P0, PT, RZ, UR5, PT, P0 ;  /* 0x00000005ff007c0c */ /* 0x000fda000bf05300 */
[----:B------:R-:W-:Y:S05]  /*0390*/  @!P0 BRA `(.L_x_5) ;  /* 0x0000000000248947 */ /* 0x000fea0003800000 */
[----:B------:R-:W-:Y:S02]  /*03a0*/  PRMT R7, R7, 0x9910, RZ ;  /* 0x0000991007077816 */ /* 0x000fe400000000ff */
[----:B------:R-:W-:Y:S02]  /*03b0*/  ISETP.NE.U32.AND P0, PT, R2, RZ, PT ;  /* 0x000000ff0200720c */ /* 0x000fe40003f05070 */
[----:B------:R-:W-:Y:S02]  /*03c0*/  ISETP.NE.AND P2, PT, R7, RZ, PT ;  /* 0x000000ff0700720c */ /* 0x000fe40003f45270 */
[----:B------:R-:W-:Y:S02]  /*03d0*/  ISETP.NE.AND.EX P0, PT, R3, RZ, PT, P0 ;  /* 0x000000ff0300720c */ /* 0x000fe40003f05300 */
[----:B------:R-:W-:-:S09]  /*03e0*/  SEL R2, RZ, 0xffffffff, P1 ;  /* 0xffffffffff027807 */ /* 0x000fd20000800000 */
[----:B------:R-:W-:-:S04]  /*03f0*/  @!P2 SEL R2, RZ, 0xffffffff, P0 ;  /* 0xffffffffff02a807 */ /* 0x000fc80000000000 */
[----:B------:R-:W-:-:S04]  /*0400*/  LOP3.LUT R2, R2, 0x1, RZ, 0xc0, !PT ;  /* 0x0000000102027812 */ /* 0x000fc800078ec0ff */
[----:B------:R-:W-:Y:S01]  /*0410*/  ISETP.EQ.U32.AND P0, PT, R2, 0x1, PT ;  /* 0x000000010200780c */ /* 0x000fe20003f02070 */
[----:B------:R-:W-:-:S12]  /*0420*/  BRA `(.L_x_4) ;  /* 0x0000000000047947 */ /* 0x000fd80003800000 */
.L_x_5:
[----:B------:R-:W-:-:S13]  /*0430*/  PLOP3.LUT P0, PT, P1, PT, PT, 0x8, 0x0 ;  /* 0x000000000000781c */ /* 0x000fda0000f0e170 */
.L_x_4:
[----:B------:R-:W1:Y:S02]  /*0440*/  SHFL.IDX PT, R2, R6, RZ, 0x1f ;  /* 0x00001fff06027589 */ /* 0x000e6400000e0000 */
[----:B-1----:R-:W-:-:S13]  /*0450*/  ISETP.NE.AND P1, PT, R2, RZ, PT ;  /* 0x000000ff0200720c */ /* 0x002fda0003f25270 */
[----:B------:R-:W-:Y:S05]  /*0460*/  @P1 BRA `(.L_x_6) ;  /* 0x0000000000581947 */ /* 0x000fea0003800000 */
[----:B------:R-:W1:Y:S01]  /*0470*/  S2UR UR8, SR_CgaCtaId ;  /* 0x00000000000879c3 */ /* 0x000e620000008800 */
[----:B------:R-:W-:Y:S01]  /*0480*/  UMOV UR4, 0x400 ;  /* 0x0000040000047882 */ /* 0x000fe20000000000 */
[----:B------:R-:W-:Y:S01]  /*0490*/  UMOV UR5, 0x1 ;  /* 0x0000000100057882 */ /* 0x000fe20000000000 */
[----:B------:R-:W-:Y:S01]  /*04a0*/  UMOV UR6, 0x100 ;  /* 0x0000010000067882 */ /* 0x000fe20000000000 */
[----:B------:R-:W-:Y:S01]  /*04b0*/  ELECT P1, URZ, PT ;  /* 0x00000000003f782f */ /* 0x000fe20003820000 */
[----:B------:R-:W-:-:S04]  /*04c0*/  UIADD3 UR6, -UR6, 0x100000, URZ ;  /* 0x0010000006067890 */ /* 0x000fc8000fffe13f */
[----:B------:R-:W-:Y:S02]  /*04d0*/  USHF.L.U32 UR7, UR6, 0xb, URZ ;  /* 0x0000000b06077899 */ /* 0x000fe4000800063f */
[----:B------:R-:W-:Y:S02]  /*04e0*/  USHF.L.U32 UR6, UR6, 0x1, URZ ;  /* 0x0000000106067899 */ /* 0x000fe4000800063f */
[----:B-1----:R-:W-:Y:S02]  /*04f0*/  ULEA UR8, UR8, UR4, 0x18 ;  /* 0x0000000408087291 */ /* 0x002fe4000f8ec03f */
[----:B------:R-:W-:-:S04]  /*0500*/  UIADD3 UR4, -UR5, 0x100000, URZ ;  /* 0x0010000005047890 */ /* 0x000fc8000fffe13f */
[----:B------:R-:W-:Y:S02]  /*0510*/  USHF.L.U32 UR5, UR4, 0xb, URZ ;  /* 0x0000000b04057899 */ /* 0x000fe4000800063f */
[----:B------:R-:W-:Y:S01]  /*0520*/  USHF.L.U32 UR4, UR4, 0x1, URZ ;  /* 0x0000000104047899 */ /* 0x000fe2000800063f */
[----:B------:R-:W1:Y:S11]  /*0530*/  FENCE.VIEW.ASYNC.S ;  /* 0x00000000000073c6 */ /* 0x000e760000000000 */
[----:B-1----:R1:W2:Y:S01]  /*0540*/  SYNCS.EXCH.64 URZ, [UR8], UR4 ;  /* 0x00000004083f75b2 */ /* 0x0022a20008000100 */
[----:B------:R1:W3:Y:S01]  /*0550*/  SYNCS.EXCH.64 URZ, [UR8+0x20], UR6 ;  /* 0x00002006083f75b2 */ /* 0x0002e20008000100 */
[----:B------:R1:W4:Y:S01]  /*0560*/  SYNCS.EXCH.64 URZ, [UR8+0x8], UR4 ;  /* 0x00000804083f75b2 */ /* 0x0003220008000100 */
[----:B------:R1:W1:Y:S01]  /*0570*/  SYNCS.EXCH.64 URZ, [UR8+0x28], UR6 ;  /* 0x00002806083f75b2 */ /* 0x0002620008000100 */
[----:B------:R1:W1:Y:S01]  /*0580*/  SYNCS.EXCH.64 URZ, [UR8+0x10], UR4 ;  /* 0x00001004083f75b2 */ /* 0x0002620008000100 */
[----:B------:R1:W1:Y:S01]  /*0590*/  SYNCS.EXCH.64 URZ, [UR8+0x30], UR6 ;  /* 0x00003006083f75b2 */ /* 0x0002620008000100 */
[----:B------:R1:W1:Y:S01]  /*05a0*/  SYNCS.EXCH.64 URZ, [UR8+0x18], UR4 ;  /* 0x00001804083f75b2 */ /* 0x0002620008000100 */
[----:B------:R1:W1:Y:S01]  /*05b0*/  SYNCS.EXCH.64 URZ, [UR8+0x38], UR6 ;  /* 0x00003806083f75b2 */ /* 0x0002620008000100 */
[----:B------:R-:W-:Y:S01]  /*05c0*/  NOP ;  /* 0x0000000000007918 */ /* 0x000fe20000000000 */
.L_x_6:
[----:B------:R-:W5:Y:S01]  /*05d0*/  SHFL.IDX PT, R3, R6, RZ, 0x1f ;  /* 0x00001fff06037589 */ /* 0x000f6200000e0000 */
[----:B------:R-:W1:Y:S01]  /*05e0*/  LDC R2, c[0x0][0x904] ;  /* 0x00024100ff027b82 */ /* 0x000e620000000800 */
[----:B------:R-:W-:Y:S01]  /*05f0*/  NOP ;  /* 0x0000000000007918 */ /* 0x000fe20000000000 */
[----:B-----5:R-:W-:-:S13]  /*0600*/  ISETP.NE.AND P1, PT, R3, RZ, PT ;  /* 0x000000ff0300720c */ /* 0x020fda0003f25270 */
[----:B------:R-:W-:Y:S05]  /*0610*/  @P1 BRA `(.L_x_7) ;  /* 0x0000000000581947 */ /* 0x000fea0003800000 */
[----:B-1----:R-:W1:Y:S01]  /*0620*/  S2UR UR5, SR_CgaCtaId ;  /* 0x00000000000579c3 */ /* 0x002e620000008800 */
[----:B------:R-:W-:Y:S01]  /*0630*/  UMOV UR4, 0x400 ;  /* 0x0000040000047882 */ /* 0x000fe20000000000 */
[----:B------:R-:W-:Y:S01]  /*0640*/  UMOV UR6, 0x20 ;  /* 0x0000002000067882 */ /* 0x000fe20000000000 */
[----:B------:R-:W-:Y:S01]  /*0650*/  UMOV UR7, 0x100 ;  /* 0x0000010000077882 */ /* 0x000fe20000000000 */
[----:B------:R-:W-:Y:S01]  /*0660*/  ELECT P1, URZ, PT ;  /* 0x00000000003f782f */ /* 0x000fe20003820000 */
[----:B-1----:R-:W-:Y:S02]  /*0670*/  ULEA UR8, UR5, UR4, 0x18 ;  /* 0x0000000405087291 */ /* 0x002fe4000f8ec03f */
[----:B------:R-:W-:-:S04]  /*0680*/  UIADD3 UR4, -UR6, 0x100000, URZ ;  /* 0x0010000006047890 */ /* 0x000fc8000fffe13f */
[----:B------:R-:W-:Y:S02]  /*0690*/  USHF.L.U32 UR5, UR4, 0xb, URZ ;  /* 0x0000000b04057899 */ /* 0x000fe4000800063f */
[----:B------:R-:W-:Y:S02]  /*06a0*/  USHF.L.U32 UR4, UR4, 0x1, URZ ;  /* 0x0000000104047899 */ /* 0x000fe4000800063f */
[----:B------:R-:W-:-:S04]  /*06b0*/  UIADD3 UR6, -UR7, 0x100000, URZ ;  /* 0x0010000007067890 */ /* 0x000fc8000fffe13f */
[----:B------:R-:W-:Y:S02]  /*06c0*/  USHF.L.U32 UR7, UR6, 0xb, URZ ;  /* 0x0000000b06077899 */ /* 0x000fe4000800063f */
[----:B------:R-:W-:Y:S01]  /*06d0*/  USHF.L.U32 UR6, UR6, 0x1, URZ ;  /* 0x0000000106067899 */ /* 0x000fe2000800063f */
[----:B------:R-:W1:Y:S03]  /*06e0*/  FENCE.VIEW.ASYNC.S ;  /* 0x00000000000073c6 */ /* 0x000e660000000000 */
[----:B-1----:R1:W1:Y:S08]  /*06f0*/  SYNCS.EXCH.64 URZ, [UR8+0x40], UR4 ;  /* 0x00004004083f75b2 */ /* 0x0022700008000100 */
[----:B------:R1:W1:Y:S01]  /*0700*/  SYNCS.EXCH.64 URZ, [UR8+0x60], UR6 ;  /* 0x00006006083f75b2 */ /* 0x0002620008000100 */
[----:B------:R1:W1:Y:S01]  /*0710*/  SYNCS.EXCH.64 URZ, [UR8+0x48], UR4 ;  /* 0x00004804083f75b2 */ /* 0x0002620008000100 */
[----:B------:R1:W1:Y:S01]  /*0720*/  SYNCS.EXCH.64 URZ, [UR8+0x68], UR6 ;  /* 0x00006806083f75b2 */ /* 0x0002620008000100 */
[----:B------:R1:W1:Y:S01]  /*0730*/  SYNCS.EXCH.64 URZ, [UR8+0x50], UR4 ;  /* 0x00005004083f75b2 */ /* 0x0002620008000100 */
[----:B------:R1:W1:Y:S01]  /*0740*/  SYNCS.EXCH.64 URZ, [UR8+0x70], UR6 ;  /* 0x00007006083f75b2 */ /* 0x0002620008000100 */
[----:B------:R1:W1:Y:S01]  /*0750*/  SYNCS.EXCH.64 URZ, [UR8+0x58], UR4 ;  /* 0x00005804083f75b2 */ /* 0x0002620008000100 */
[----:B------:R1:W1:Y:S01]  /*0760*/  SYNCS.EXCH.64 URZ, [UR8+0x78], UR6 ;  /* 0x00007806083f75b2 */ /* 0x0002620008000100 */
[----:B------:R-:W-:Y:S01]  /*0770*/  NOP ;  /* 0x0000000000007918 */ /* 0x000fe20000000000 */
.L_x_7:
[----:B------:R-:W5:Y:S01]  /*0780*/  SHFL.IDX PT, R6, R6, RZ, 0x1f ;  /* 0x00001fff06067589 */ /* 0x000f6200000e0000 */
[----:B-1----:R-:W-:Y:S02]  /*0790*/  ISETP.NE.AND P6, PT, R2, 0x1, PT ;  /* 0x000000010200780c */ /* 0x002fe40003fc5270 */
[----:B------:R-:W-:Y:S01]  /*07a0*/  ELECT P1, URZ, PT ;  /* 0x00000000003f782f */ /* 0x000fe20003820000 */
[----:B------:R-:W1:Y:S01]  /*07b0*/  S2UR UR36, SR_CgaCtaId ;  /* 0x00000000002479c3 */ /* 0x000e620000008800 */
[----:B------:R-:W2:Y:S01]  /*07c0*/  S2R R3, SR_CTAID.Y ;  /* 0x0000000000037919 */ /* 0x000ea20000002600 */
[----:B------:R-:W-:Y:S01]  /*07d0*/  UMOV UR4, 0x20 ;  /* 0x0000002000047882 */ /* 0x000fe20000000000 */
[----:B------:R-:W-:Y:S01]  /*07e0*/  ISETP.NE.AND P4, PT, R0, RZ, PT ;  /* 0x000000ff0000720c */ /* 0x000fe20003f85270 */
[----:B------:R-:W-:Y:S01]  /*07f0*/  NOP ;  /* 0x0000000000007918 */ /* 0x000fe20000000000 */
[----:B------:R-:W3:Y:S01]  /*0800*/  S2R R8, SR_CTAID.X ;  /* 0x0000000000087919 */ /* 0x000ee20000002500 */
[----:B------:R-:W-:Y:S01]  /*0810*/  P2R R7, PR, RZ, 0x40 ;  /* 0x00000040ff077803 */ /* 0x000fe20000000000 */
[----:B------:R-:W-:Y:S01]  /*0820*/  IMAD.MOV.U32 R9, RZ, RZ, RZ ;  /* 0x000000ffff097224 */ /* 0x000fe200078e00ff */
[----:B------:R-:W-:Y:S02]  /*0830*/  BSSY B6, `(.L_x_8) ;  /* 0x0000d5c000067945 */ /* 0x000fe40003800000 */
[----:B------:R-:W3:Y:S01]  /*0840*/  @P6 LDC R17, c[0x0][0x10] ;  /* 0x00000400ff116b82 */ /* 0x000ee20000000800 */
[----:B------:R-:W-:-:S07]  /*0850*/  @P6 IMAD.MOV.U32 R7, RZ, RZ, RZ ;  /* 0x000000ffff076224 */ /* 0x000fce00078e00ff */
[----:B------:R-:W4:Y:S01]  /*0860*/  @!P6 LDC R11, c[0x0][0xc] ;  /* 0x00000300ff0beb82 */ /* 0x000f220000000800 */
[----:B-----5:R-:W-:Y:S02]  /*0870*/  ISETP.NE.OR P2, PT, R6, RZ, !P1 ;  /* 0x000000ff0600720c */ /* 0x020fe40004f45670 */
[----:B------:R-:W-:-:S04]  /*0880*/  ISETP.EQ.OR P1, PT, R0, 0x3, !P4 ;  /* 0x000000030000780c */ /* 0x000fc80006722670 */
[----:B------:R-:W-:-:S04]  /*0890*/  ISETP.EQ.AND P1, PT, R10, RZ, P1 ;  /* 0x000000ff0a00720c */ /* 0x000fc80000f22270 */
[----:B------:R-:W-:Y:S02]  /*08a0*/  SEL R22, RZ, 0x1, !P1 ;  /* 0x00000001ff167807 */ /* 0x000fe40004800000 */
[----:B--2---:R-:W-:Y:S01]  /*08b0*/  @P6 MOV R6, R3 ;  /* 0x0000000300066202 */ /* 0x004fe20000000f00 */
[----:B------:R-:W-:Y:S01]  /*08c0*/  VOTEU.ALL UP0, P2 ;  /* 0x00000000003f7886 */ /* 0x000fe20001000000 */
[----:B------:R-:W-:-:S03]  /*08d0*/  VOTEU.ALL UP1, P2 ;  /* 0x00000000003f7886 */ /* 0x000fc60001020000 */
[----:B---3--:R-:W-:Y:S01]  /*08e0*/  @P6 IMAD.WIDE.U32 R16, R8, R17, R6 ;  /* 0x0000001108106225 */ /* 0x008fe200078e0006 */
[----:B------:R-:W-:Y:S01]  /*08f0*/  @!UP0 UMOV UR6, 0x400 ;  /* 0x0000040000068882 */ /* 0x000fe20000000000 */
[----:B------:R-:W-:-:S04]  /*0900*/  @!UP0 UIADD3 UR4, -UR4, 0x100000, URZ ;  /* 0x0010000004048890 */ /* 0x000fc8000fffe13f */
[----:B------:R-:W-:Y:S02]  /*0910*/  @!UP0 USHF.L.U32 UR5, UR4, 0xb, URZ ;  /* 0x0000000b04058899 */ /* 0x000fe4000800063f */
[----:B------:R-:W-:Y:S02]  /*0920*/  @!UP0 USHF.L.U32 UR4, UR4, 0x1, URZ ;  /* 0x0000000104048899 */ /* 0x000fe4000800063f */
[----:B-1----:R-:W-:Y:S01]  /*0930*/  @!UP0 ULEA UR8, UR36, UR6, 0x18 ;  /* 0x0000000624088291 */ /* 0x002fe2000f8ec03f */
[----:B------:R-:W-:Y:S01]  /*0940*/  @P6 IMAD.MOV.U32 R7, RZ, RZ, RZ ;  /* 0x000000ffff076224 */ /* 0x000fe200078e00ff */
[----:B------:R-:W-:Y:S01]  /*0950*/  VOTEU.ALL UP0, P2 ;  /* 0x00000000003f7886 */ /* 0x000fe20001000000 */
[C---:B------:R-:W-:Y:S01]  /*0960*/  ISETP.NE.AND P2, PT, R10.reuse, RZ, PT ;  /* 0x000000ff0a00720c */ /* 0x040fe20003f45270 */
[----:B------:R-:W-:Y:S01]  /*0970*/  ULDC UR6, c[0x0][0xc] ;  /* 0x0000030000067ab9 */ /* 0x000fe20000000800 */
[----:B------:R-:W-:Y:S01]  /*0980*/  ULDC UR7, c[0x0][0x10] ;  /* 0x0000040000077ab9 */ /* 0x000fe20000000800 */
[----:B------:R-:W-:Y:S01]  /*0990*/  VIADD R10, R10, 0xffffffff ;  /* 0xffffffff0a0a7836 */ /* 0x000fe20000000000 */
[----:B------:R-:W-:-:S02]  /*09a0*/  ISETP.EQ.AND P5, PT, R0, 0x2, !P2 ;  /* 0x000000020000780c */ /* 0x000fc400057a2270 */
[----:B------:R-:W-:Y:S01]  /*09b0*/  @P6 IADD3 R17, R17, R7, RZ ;  /* 0x0000000711116210 */ /* 0x000fe20007ffe0ff */
[----:B----4-:R-:W-:Y:S01]  /*09c0*/  @!P6 IMAD.WIDE.U32 R6, R11, R3, R8 ;  /* 0x000000030b06e225 */ /* 0x010fe200078e0008 */
[----:B------:R-:W-:Y:S01]  /*09d0*/  ISETP.GE.U32.AND P1, PT, R10, 0x2, PT ;  /* 0x000000020a00780c */ /* 0x000fe20003f26070 */
[----:B------:R-:W1:Y:S02]  /*09e0*/  FENCE.VIEW.ASYNC.S ;  /* 0x00000000000073c6 */ /* 0x000e640000000000 */
[----:B-1----:R-:W1:Y:S01]  /*09f0*/  @!UP0 SYNCS.EXCH.64 URZ, [UR8+0x80], UR4 ;  /* 0x00008004083f85b2 */ /* 0x002e620008000100 */
[----:B------:R-:W-:Y:S01]  /*0a00*/  SEL R19, RZ, 0x1, !P5 ;  /* 0x00000001ff137807 */ /* 0x000fe20006800000 */
[----:B------:R-:W-:Y:S01]  /*0a10*/  @!P6 IMAD.MOV.U32 R17, RZ, RZ, R7 ;  /* 0x000000ffff11e224 */ /* 0x000fe200078e0007 */
[----:B------:R-:W-:Y:S02]  /*0a20*/  @!P6 MOV R16, R6 ;  /* 0x000000060010e202 */ /* 0x000fe40000000f00 */
[----:B------:R-:W-:-:S02]  /*0a30*/  SEL R19, R19, 0x2, P1 ;  /* 0x0000000213137807 */ /* 0x000fc40000800000 */
[----:B------:R-:W-:Y:S01]  /*0a40*/  SEL R22, R22, 0x2, P1 ;  /* 0x0000000216167807 */ /* 0x000fe20000800000 */
[----:B------:R2:W1:Y:S01]  /*0a50*/  @!UP1 SYNCS.EXCH.64 URZ, [UR8+0x88], UR4 ;  /* 0x00008804083f95b2 */ /* 0x0004620008000100 */
[----:B------:R-:W-:Y:S01]  /*0a60*/  NOP ;  /* 0x0000000000007918 */ /* 0x000fe20000000000 */
[----:B--2---:R-:W-:-:S03]  /*0a70*/  UIMAD.WIDE.U32 UR4, UR6, UR7, URZ ;  /* 0x00000007060472a5 */ /* 0x004fc6000f8e003f */
[----:B------:R-:W-:Y:S02]  /*0a80*/  ULDC UR6, c[0x0][0x14] ;  /* 0x0000050000067ab9 */ /* 0x000fe40000000800 */
[----:B------:R-:W-:Y:S02]  /*0a90*/  UIMAD.WIDE.U32 UR38, UR4, UR6, URZ ;  /* 0x00000006042672a5 */ /* 0x000fe4000f8e003f */
[----:B------:R-:W-:-:S04]  /*0aa0*/  UIMAD UR37, UR5, UR6, URZ ;  /* 0x00000006052572a4 */ /* 0x000fc8000f8e023f */
[----:B------:R-:W-:Y:S01]  /*0ab0*/  UIADD3 UR37, UR39, UR37, URZ ;  /* 0x0000002527257290 */ /* 0x000fe2000fffe03f */
[----:B-1----:R-:W-:Y:S06]  /*0ac0*/  BAR.SYNC.DEFER_BLOCKING 0x0 ;  /* 0x0000000000007b1d */ /* 0x002fec0000010000 */
[----:B------:R-:W-:Y:S05]  /*0ad0*/  @!P2 BRA `(.L_x_9) ;  /* 0x000000a800a8a947 */ /* 0x000fea0003800000 */
[----:B------:R-:W-:-:S13]  /*0ae0*/  ISETP.GT.U32.AND P0, PT, R10, 0x1, PT ;  /* 0x000000010a00780c */ /* 0x000fda0003f04070 */
[----:B------:R-:W-:Y:S05]  /*0af0*/  @P0 BRA `(.L_x_10) ;  /* 0x000000d000bc0947 */ /* 0x000fea0003800000 */
[----:B------:R-:W-:Y:S01]  /*0b00*/  ULDC.64 UR4, c[0x0][0x8f8] ;  /* 0x00023e0000047ab9 */ /* 0x000fe20000000a00 */
[----:B------:R-:W-:Y:S01]  /*0b10*/  UMOV UR47, 0xffffffff ;  /* 0xffffffff002f7882 */ /* 0x000fe20000000000 */
[----:B------:R-:W-:Y:S01]  /*0b20*/  ISETP.GE.U32.AND P0, PT, R16, UR4, PT ;  /* 0x0000000410007c0c */ /* 0x000fe2000bf06070 */
[----:B------:R-:W-:Y:S01]  /*0b30*/  IMAD.MOV.U32 R94, RZ, RZ, -0x1 ;  /* 0xffffffffff5e7424 */ /* 0x000fe200078e00ff */
[----:B------:R-:W-:Y:S02]  /*0b40*/  PRMT R88, RZ, 0x7610, R88 ;  /* 0x00007610ff587816 */ /* 0x000fe40000000058 */
[----:B------:R-:W-:Y:S02]  /*0b50*/  ISETP.GE.U32.AND.EX P0, PT, R17, UR5, PT, P0 ;  /* 0x0000000511007c0c */ /* 0x000fe4000bf06100 */
[----:B------:R-:W-:Y:S02]  /*0b60*/  MOV R95, 0xffffffff ;  /* 0xffffffff005f7802 */ /* 0x000fe40000000f00 */
[----:B------:R-:W-:-:S09]  /*0b70*/  PRMT R0, RZ, 0x7610, R0 ;  /* 0x00007610ff007816 */ /* 0x000fd20000000000 */
[----:B------:R-:W-:Y:S05]  /*0b80*/  @P0 BRA `(.L_x_11) ;  /* 0x0000000400600947 */ /* 0x000fea0003800000 */
[----:B------:R-:W1:Y:S01]  /*0b90*/  LDC.64 R14, c[0x0][0x8d0] ;  /* 0x00023400ff0e7b82 */ /* 0x000e620000000a00 */
[----:B------:R-:W-:Y:S02]  /*0ba0*/  IMAD.MOV.U32 R4, RZ, RZ, R16 ;  /* 0x000000ffff047224 */ /* 0x000fe400078e0010 */
[----:B------:R-:W-:-:S05]  /*0bb0*/  IMAD.MOV.U32 R5, RZ, RZ, R17 ;  /* 0x000000ffff057224 */ /* 0x000fca00078e0011 */
[----:B------:R-:W2:Y:S08]  /*0bc0*/  LDC R0, c[0x0][0x8d8] ;  /* 0x00023600ff007b82 */ /* 0x000eb00000000800 */
[----:B------:R-:W3:Y:S01]  /*0bd0*/  LDC.64 R20, c[0x0][0x8c8] ;  /* 0x00023200ff147b82 */ /* 0x000ee20000000a00 */
[----:B-1----:R-:W-:-:S04]  /*0be0*/  ISETP.NE.U32.AND P0, PT, R14, RZ, PT ;  /* 0x000000ff0e00720c */ /* 0x002fc80003f05070 */
[----:B------:R-:W-:-:S13]  /*0bf0*/  ISETP.NE.AND.EX P0, PT, R15, RZ, PT, P0 ;  /* 0x000000ff0f00720c */ /* 0x000fda0003f05300 */
[----:B--23--:R-:W-:Y:S05]  /*0c00*/  @!P0 BRA `(.L_x_12) ;  /* 0x0000000000288947 */ /* 0x00cfea0003800000 */
[----:B------:R-:W1:Y:S02]  /*0c10*/  LDC R11, c[0x0][0x8dc] ;  /* 0x00023700ff0b7b82 */ /* 0x000e640000000800 */
[----:B-1----:R-:W-:-:S04]  /*0c20*/  IADD3 R11, P0, R16, R11, RZ ;  /* 0x0000000b100b7210 */ /* 0x002fc80007f1e0ff */
[----:B------:R-:W-:-:S05]  /*0c30*/  IADD3.X R13, RZ, R17, RZ, P0, !PT ;  /* 0x00000011ff0d7210 */ /* 0x000fca00007fe4ff */
[----:B------:R-:W-:-:S04]  /*0c40*/  IMAD.WIDE.U32 R4, R13, R14, RZ ;  /* 0x0000000e0d047225 */ /* 0x000fc800078e00ff */
[----:B------:R-:W-:-:S04]  /*0c50*/  IMAD.WIDE.U32 R6, P0, R11, R15, R4 ;  /* 0x0000000f0b067225 */ /* 0x000fc80007800004 */
[----:B------:R-:W-:-:S04]  /*0c60*/  IMAD.WIDE.U32 R4, R11, R14, RZ ;  /* 0x0000000e0b047225 */ /* 0x000fc800078e00ff */
[----:B------:R-:W-:Y:S01]  /*0c70*/  IMAD.X R11, RZ, RZ, RZ, P0 ;  /* 0x000000ffff0b7224 */ /* 0x000fe200000e06ff */
[----:B------:R-:W-:Y:S01]  /*0c80*/  IADD3 RZ, P0, R5, R6, RZ ;  /* 0x0000000605ff7210 */ /* 0x000fe20007f1e0ff */
[----:B------:R-:W-:-:S04]  /*0c90*/  IMAD.MOV.U32 R10, RZ, RZ, R7 ;  /* 0x000000ffff0a7224 */ /* 0x000fc800078e0007 */
[----:B------:R-:W-:-:S08]  /*0ca0*/  IMAD.WIDE.U32.X R4, R13, R15, R10, P0 ;  /* 0x0000000f0d047225 */ /* 0x000fd000000e040a */
.L_x_12:
[-CC-:B------:R-:W-:Y:S01]  /*0cb0*/  SHF.R.U64 R25, R4, R0.reuse, R5.reuse ;  /* 0x0000000004197219 */ /* 0x180fe20000001205 */
[----:B------:R-:W1:Y:S01]  /*0cc0*/  LDC.64 R26, c[0x0][0x8e8] ;  /* 0x00023a00ff1a7b82 */ /* 0x000e620000000a00 */
[----:B------:R-:W-:Y:S01]  /*0cd0*/  SHF.R.U32.HI R4, RZ, R0, R5 ;  /* 0x00000000ff047219 */ /* 0x000fe20000011605 */
[----:B------:R-:W-:Y:S01]  /*0ce0*/  ULDC UR4, c[0x0][0x150] ;  /* 0x0000540000047ab9 */ /* 0x000fe20000000800 */
[----:B------:R-:W-:Y:S02]  /*0cf0*/  I2FP.F32.U32 R0, R8 ;  /* 0x0000000800007245 */ /* 0x000fe40000201000 */
[----:B------:R-:W-:-:S03]  /*0d00*/  IADD3 R9, P0, RZ, -R25, RZ ;  /* 0x80000019ff097210 */ /* 0x000fc60007f1e0ff */
[----:B------:R-:W2:Y:S01]  /*0d10*/  LDC R10, c[0x0][0x8c0] ;  /* 0x00023000ff0a7b82 */ /* 0x000ea20000000800 */
[----:B------:R-:W-:Y:S01]  /*0d20*/  FMUL R0, R0, UR4 ;  /* 0x0000000400007c20 */ /* 0x000fe20008400000 */
[----:B------:R-:W-:Y:S01]  /*0d30*/  IADD3.X R11, RZ, ~R4, RZ, P0, !PT ;  /* 0x80000004ff0b7210 */ /* 0x000fe200007fe4ff */
[----:B------:R-:W-:Y:S01]  /*0d40*/  IMAD.WIDE.U32 R4, R9, R20, R16 ;  /* 0x0000001409047225 */ /* 0x000fe200078e0010 */
[----:B------:R-:W-:-:S03]  /*0d50*/  ULDC UR4, c[0x0][0x154] ;  /* 0x0000550000047ab9 */ /* 0x000fc60000000800 */
[----:B------:R-:W-:Y:S01]  /*0d60*/  IMAD R6, R11, R20, RZ ;  /* 0x000000140b067224 */ /* 0x000fe200078e02ff */
[----:B------:R-:W3:Y:S01]  /*0d70*/  LDC R7, c[0x0][0x144] ;  /* 0x00005100ff077b82 */ /* 0x000ee20000000800 */
[----:B------:R-:W4:Y:S02]  /*0d80*/  F2I.U32.TRUNC.NTZ R0, R0 ;  /* 0x0000000000007305 */ /* 0x000f24000020f000 */
[----:B------:R-:W-:-:S04]  /*0d90*/  IMAD R9, R9, R21, R6 ;  /* 0x0000001509097224 */ /* 0x000fc800078e0206 */
[----:B------:R-:W-:Y:S01]  /*0da0*/  IMAD.IADD R9, R5, 0x1, R9 ;  /* 0x0000000105097824 */ /* 0x000fe200078e0209 */
[----:B------:R-:W5:Y:S01]  /*0db0*/  LDC R12, c[0x0][0x8b0] ;  /* 0x00022c00ff0c7b82 */ /* 0x000f620000000800 */
[----:B-1----:R-:W-:-:S04]  /*0dc0*/  ISETP.NE.U32.AND P0, PT, R26, RZ, PT ;  /* 0x000000ff1a00720c */ /* 0x002fc80003f05070 */
[----:B------:R-:W-:-:S03]  /*0dd0*/  ISETP.NE.AND.EX P0, PT, R27, RZ, PT, P0 ;  /* 0x000000ff1b00720c */ /* 0x000fc60003f05300 */
[----:B------:R-:W1:Y:S01]  /*0de0*/  LDC R11, c[0x0][0x900] ;  /* 0x00024000ff0b7b82 */ /* 0x000e620000000800 */
[-CC-:B--2---:R-:W-:Y:S01]  /*0df0*/  SHF.R.U64 R20, R4, R10.reuse, R9.reuse ;  /* 0x0000000a04147219 */ /* 0x184fe20000001209 */
[----:B----4-:R-:W-:Y:S01]  /*0e00*/  IMAD.MOV R5, RZ, RZ, -R0 ;  /* 0x000000ffff057224 */ /* 0x010fe200078e0a00 */
[----:B------:R-:W-:Y:S02]  /*0e10*/  I2FP.F32.U32 R4, R3 ;  /* 0x0000000300047245 */ /* 0x000fe40000201000 */
[----:B------:R-:W-:Y:S01]  /*0e20*/  SHF.R.U32.HI R9, RZ, R10, R9 ;  /* 0x0000000aff097219 */ /* 0x000fe20000011609 */
[----:B------:R-:W-:Y:S02]  /*0e30*/  IMAD.MOV.U32 R10, RZ, RZ, 0x1 ;  /* 0x00000001ff0a7424 */ /* 0x000fe400078e00ff */
[----:B------:R-:W2:Y:S01]  /*0e40*/  LDC R14, c[0x0][0x148] ;  /* 0x00005200ff0e7b82 */ /* 0x000ea20000000800 */
[----:B---3--:R-:W-:Y:S02]  /*0e50*/  IMAD R0, R7, R5, R8 ;  /* 0x0000000507007224 */ /* 0x008fe400078e0208 */
[----:B------:R-:W-:Y:S01]  /*0e60*/  FMUL R5, R4, UR4 ;  /* 0x0000000404057c20 */ /* 0x000fe20008400000 */
[----:B------:R-:W-:-:S04]  /*0e70*/  MOV R4, 0xffffffff ;  /* 0xffffffff00047802 */ /* 0x000fc80000000f00 */
[----:B------:R-:W3:Y:S01]  /*0e80*/  LDC R24, c[0x0][0x8a8] ;  /* 0x00022a00ff187b82 */ /* 0x000ee20000000800 */
[-CC-:B-----5:R-:W-:Y:S02]  /*0e90*/  SHF.R.U64 R28, R20, R12.reuse, R9.reuse ;  /* 0x0000000c141c7219 */ /* 0x1a0fe40000001209 */
[----:B------:R-:W-:Y:S02]  /*0ea0*/  SHF.R.U32.HI R6, RZ, R12, R9 ;  /* 0x0000000cff067219 */ /* 0x000fe40000011609 */
[----:B------:R4:W1:Y:S03]  /*0eb0*/  F2I.U32.TRUNC.NTZ R12, R5 ;  /* 0x00000005000c7305 */ /* 0x000866000020f000 */
[----:B------:R-:W2:Y:S01]  /*0ec0*/  LDC R15, c[0x0][0x8f0] ;  /* 0x00023c00ff0f7b82 */ /* 0x000ea20000000800 */
[-C--:B-1----:R-:W-:Y:S02]  /*0ed0*/  SHF.L.U32 R4, R4, R11.reuse, RZ ;  /* 0x0000000b04047219 */ /* 0x082fe400000006ff */
[----:B------:R-:W-:-:S02]  /*0ee0*/  SHF.R.U64 R30, R28, R11, R6 ;  /* 0x0000000b1c1e7219 */ /* 0x000fc40000001206 */
[-C--:B------:R-:W-:Y:S02]  /*0ef0*/  SHF.R.U32.HI R6, RZ, R11.reuse, R6 ;  /* 0x0000000bff067219 */ /* 0x080fe40000011606 */
[----:B------:R-:W-:Y:S01]  /*0f00*/  SHF.L.U32 R10, R10, R11, RZ ;  /* 0x0000000b0a0a7219 */ /* 0x000fe200000006ff */
[----:B------:R-:W1:Y:S01]  /*0f10*/  LDC R21, c[0x0][0x8e0] ;  /* 0x00023800ff157b82 */ /* 0x000e620000000800 */
[----:B------:R-:W-:Y:S01]  /*0f20*/  LOP3.LUT R11, RZ, R4, RZ, 0x33, !PT ;  /* 0x00000004ff0b7212 */ /* 0x000fe200078e33ff */
[----:B------:R-:W-:Y:S01]  /*0f30*/  IMAD.MOV.U32 R4, RZ, RZ, R30 ;  /* 0x000000ffff047224 */ /* 0x000fe200078e001e */
[----:B----4-:R-:W-:-:S05]  /*0f40*/  MOV R5, R6 ;  /* 0x0000000600057202 */ /* 0x010fca0000000f00 */
[----:B------:R-:W4:Y:S01]  /*0f50*/  LDC R23, c[0x0][0x8b8] ;  /* 0x00022e00ff177b82 */ /* 0x000f220000000800 */
[----:B---3--:R-:W-:Y:S05]  /*0f60*/  @!P0 BRA `(.L_x_13) ;  /* 0x0000000000288947 */ /* 0x008fea0003800000 */
[----:B------:R-:W3:Y:S02]  /*0f70*/  LDC R9, c[0x0][0x8f4] ;  /* 0x00023d00ff097b82 */ /* 0x000ee40000000800 */
[----:B---3--:R-:W-:-:S05]  /*0f80*/  IADD3 R9, P0, R30, R9, RZ ;  /* 0x000000091e097210 */ /* 0x008fca0007f1e0ff */
[----:B------:R-:W-:-:S04]  /*0f90*/  IMAD.X R13, RZ, RZ, R6, P0 ;  /* 0x000000ffff0d7224 */ /* 0x000fc800000e0606 */
[----:B------:R-:W-:-:S04]  /*0fa0*/  IMAD.WIDE.U32 R4, R13, R26, RZ ;  /* 0x0000001a0d047225 */ /* 0x000fc800078e00ff */
[----:B------:R-:W-:-:S04]  /*0fb0*/  IMAD.WIDE.U32 R6, P0, R9, R27, R4 ;  /* 0x0000001b09067225 */ /* 0x000fc80007800004 */
[----:B------:R-:W-:Y:S01]  /*0fc0*/  IMAD.WIDE.U32 R4, R9, R26, RZ ;  /* 0x0000001a09047225 */ /* 0x000fe200078e00ff */
[----:B------:R-:W-:-:S03]  /*0fd0*/  MOV R8, R7 ;  /* 0x0000000700087202 */ /* 0x000fc60000000f00 */
[----:B------:R-:W-:Y:S01]  /*0fe0*/  IMAD.X R9, RZ, RZ, RZ, P0 ;  /* 0x000000ffff097224 */ /* 0x000fe200000e06ff */
[----:B------:R-:W-:-:S05]  /*0ff0*/  IADD3 RZ, P0, R5, R6, RZ ;  /* 0x0000000605ff7210 */ /* 0x000fca0007f1e0ff */
[----:B------:R-:W-:-:S08]  /*1000*/  IMAD.WIDE.U32.X R4, R13, R27, R8, P0 ;  /* 0x0000001b0d047225 */ /* 0x000fd000000e0408 */
.L_x_13:
[----:B--2---:R-:W-:Y:S01]  /*1010*/  SHF.R.U64 R4, R4, R15, R5 ;  /* 0x0000000f04047219 */ /* 0x004fe20000001205 */
[----:B------:R-:W-:Y:S01]  /*1020*/  VIADD R5, R24, 0xffffffff ;  /* 0xffffffff18057836 */ /* 0x000fe20000000000 */
[----:B------:R-:W-:Y:S01]  /*1030*/  LOP3.LUT R11, R28, R11, RZ, 0xc0, !PT ;  /* 0x0000000b1c0b7212 */ /* 0x000fe200078ec0ff */
[----:B------:R-:W-:Y:S01]  /*1040*/  IMAD.MOV R12, RZ, RZ, -R12 ;  /* 0x000000ffff0c7224 */ /* 0x000fe200078e0a0c */
[----:B------:R-:W-:Y:S02]  /*1050*/  IADD3 R6, -R4, RZ, RZ ;  /* 0x000000ff04067210 */ /* 0x000fe40007ffe1ff */
[----:B------:R-:W-:Y:S01]  /*1060*/  LOP3.LUT R5, R20, R5, RZ, 0xc0, !PT ;  /* 0x0000000514057212 */ /* 0x000fe200078ec0ff */
[----:B------:R-:W-:Y:S01]  /*1070*/  @P6 IMAD R0, R14, R12, R3 ;  /* 0x0000000c0e006224 */ /* 0x000fe200078e0203 */
[----:B------:R-:W-:Y:S01]  /*1080*/  R2UR UR47, R25 ;  /* 0x00000000192f72ca */ /* 0x000fe200000e0000 */
[----:B------:R-:W-:Y:S02]  /*1090*/  IMAD R11, R10, R4, R11 ;  /* 0x000000040a0b7224 */ /* 0x000fe400078e020b */
[----:B-1----:R-:W-:-:S02]  /*10a0*/  IMAD R3, R6, R21, R30 ;  /* 0x0000001506037224 */ /* 0x002fc400078e021e */
[----:B----4-:R-:W-:Y:S02]  /*10b0*/  IMAD R0, R11, R23, R0 ;  /* 0x000000170b007224 */ /* 0x010fe400078e0200 */
[----:B------:R-:W-:Y:S02]  /*10c0*/  IMAD R3, R3, R24, R5 ;  /* 0x0000001803037224 */ /* 0x000fe400078e0205 */
[----:B------:R-:W-:-:S03]  /*10d0*/  IMAD.MOV.U32 R4, RZ, RZ, 0x1 ;  /* 0x00000001ff047424 */ /* 0x000fc600078e00ff */
[----:B------:R-:W-:Y:S02]  /*10e0*/  SEL R95, R3, R0, !P6 ;  /* 0x00000000035f7207 */ /* 0x000fe40007000000 */
[----:B------:R-:W-:Y:S02]  /*10f0*/  SEL R94, R0, R3, !P6 ;  /* 0x00000003005e7207 */ /* 0x000fe40007000000 */
[----:B------:R-:W-:-:S07]  /*1100*/  PRMT R0, R4, 0x7610, R0 ;  /* 0x0000761004007816 */ /* 0x000fce0000000000 */
.L_x_11:
[----:B------:R-:W-:-:S08]  /*1110*/  NOP ;  /* 0x0000000000007918 */ /* 0x000fd00000000000 */
[----:B------:R-:W1:Y:S02]  /*1120*/  USETMAXREG.TRY_ALLOC.CTAPOOL UP0, 0xe8 ;  /* 0x000000e8000079c8 */ /* 0x000e640008000600 */
[----:B-1----:R-:W-:-:S13]  /*1130*/  PLOP3.LUT P0, PT, PT, PT, UP0, 0x80, 0x0 ;  /* 0x000000000000781c */ /* 0x002fda0003f0f008 */
[----:B------:R-:W-:Y:S05]  /*1140*/  @!P0 BRA `(.L_x_11) ;  /* 0xfffffffc00f08947 */ /* 0x000fea000383ffff */
[----:B------:R-:W-:Y:S02]  /*1150*/  ULDC.64 UR4, c[0x0][0x590] ;  /* 0x0001640000047ab9 */ /* 0x000fe40000000a00 */
[----:B------:R-:W-:Y:S01]  /*1160*/  IMAD.U32 R108, RZ, RZ, UR4 ;  /* 0x00000004ff6c7e24 */ /* 0x000fe2000f8e00ff */
[----:B------:R-:W-:-:S04]  /*1170*/  MOV R109, UR5 ;  /* 0x00000005006d7c02 */ /* 0x000fc80008000f00 */
[----:B------:R-:W-:-:S04]  /*1180*/  ISETP.NE.U32.AND P1, PT, R108, RZ, PT ;  /* 0x000000ff6c00720c */ /* 0x000fc80003f25070 */
[----:B------:R-:W-:-:S13]  /*1190*/  ISETP.NE.AND.EX P0, PT, R109, RZ, PT, P1 ;  /* 0x000000ff6d00720c */ /* 0x000fda0003f05310 */
[----:B------:R-:W-:Y:S05]  /*11a0*/  @P0 BRA `(.L_x_14) ;  /* 0x00000000002c0947 */ /* 0x000fea0003800000 */
[----:B------:R-:W-:Y:S02]  /*11b0*/  ULDC.64 UR4, c[0x0][0x588] ;  /* 0x0001620000047ab9 */ /* 0x000fe40000000a00 */
[----:B------:R-:W-:-:S04]  /*11c0*/  ISETP.NE.U32.AND P0, PT, RZ, UR4, PT ;  /* 0x00000004ff007c0c */ /* 0x000fc8000bf05070 */
[----:B------:R-:W-:-:S13]  /*11d0*/  ISETP.NE.AND.EX P0, PT, RZ, UR5, PT, P0 ;  /* 0x00000005ff007c0c */ /* 0x000fda000bf05300 */
[----:B------:R-:W-:Y:S05]  /*11e0*/  @!P0 BRA `(.L_x_15) ;  /* 0x0000000000108947 */ /* 0x000fea0003800000 */
[----:B------:R-:W1:Y:S02]  /*11f0*/  LDC.64 R4, c[0x0][0x588] ;  /* 0x00016200ff047b82 */ /* 0x000e640000000a00 */
[----:B-1----:R1:W5:Y:S01]  /*1200*/  LDG.E R89, desc[UR40][R4.64] ;  /* 0x0000002804597981 */ /* 0x002362000c1e1900 */
[----:B------:R-:W-:Y:S01]  /*1210*/  IMAD.MOV.U32 R88, RZ, RZ, 0x1 ;  /* 0x00000001ff587424 */ /* 0x000fe200078e00ff */
[----:B------:R-:W-:Y:S06]  /*1220*/  BRA `(.L_x_14) ;  /* 0x00000000000c7947 */ /* 0x000fec0003800000 */
.L_x_15:
[----:B------:R-:W-:Y:S01]  /*1230*/  ULDC UR4, c[0x0][0x580] ;  /* 0x0001600000047ab9 */ /* 0x000fe20000000800 */
[----:B------:R-:W-:Y:S01]  /*1240*/  IMAD.MOV.U32 R88, RZ, RZ, 0x1 ;  /* 0x00000001ff587424 */ /* 0x000fe200078e00ff */
[----:B------:R-:W-:-:S07]  /*1250*/  MOV R89, UR4 ;  /* 0x0000000400597c02 */ /* 0x000fce0008000f00 */
.L_x_14:
[----:B------:R-:W-:Y:S02]  /*1260*/  ULDC.64 UR4, c[0x0][0x5b0] ;  /* 0x00016c0000047ab9 */ /* 0x000fe40000000a00 */
[----:B------:R-:W-:-:S04]  /*1270*/  ISETP.NE.U32.AND P0, PT, RZ, UR4, PT ;  /* 0x00000004ff007c0c */ /* 0x000fc8000bf05070 */
[----:B------:R-:W-:-:S13]  /*1280*/  ISETP.NE.AND.EX P0, PT, RZ, UR5, PT, P0 ;  /* 0x00000005ff007c0c */ /* 0x000fda000bf05300 */
[----:B------:R-:W-:Y:S05]  /*1290*/  @P0 BRA `(.L_x_16) ;  /* 0x0000000000240947 */ /* 0x000fea0003800000 */
[----:B------:R-:W-:Y:S02]  /*12a0*/  ULDC.64 UR4, c[0x0][0x5a8] ;  /* 0x00016a0000047ab9 */ /* 0x000fe40000000a00 */
[----:B------:R-:W-:-:S04]  /*12b0*/  ISETP.NE.U32.AND P0, PT, RZ, UR4, PT ;  /* 0x00000004ff007c0c */ /* 0x000fc8000bf05070 */
[----:B------:R-:W-:-:S13]  /*12c0*/  ISETP.NE.AND.EX P0, PT, RZ, UR5, PT, P0 ;  /* 0x00000005ff007c0c */ /* 0x000fda000bf05300 */
[----:B------:R-:W-:Y:S05]  /*12d0*/  @!P0 BRA `(.L_x_17) ;  /* 0x00000000000c8947 */ /* 0x000fea0003800000 */
[----:B------:R-:W2:Y:S02]  /*12e0*/  LDC.64 R92, c[0x0][0x5a8] ;  /* 0x00016a00ff5c7b82 */ /* 0x000ea40000000a00 */
[----:B--2---:R2:W5:Y:S01]  /*12f0*/  LDG.E R92, desc[UR40][R92.64] ;  /* 0x000000285c5c7981 */ /* 0x004562000c1e1900 */
[----:B------:R-:W-:Y:S05]  /*1300*/  BRA `(.L_x_16) ;  /* 0x0000000000087947 */ /* 0x000fea0003800000 */
.L_x_17:
[----:B------:R-:W-:Y:S02]  /*1310*/  ULDC UR4, c[0x0][0x5a0] ;  /* 0x0001680000047ab9 */ /* 0x000fe40000000800 */
[----:B------:R-:W-:-:S07]  /*1320*/  IMAD.U32 R92, RZ, RZ, UR4 ;  /* 0x00000004ff5c7e24 */ /* 0x000fce000f8e00ff */
.L_x_16:
[----:B------:R-:W-:Y:S01]  /*1330*/  LOP3.LUT P2, RZ, R0, 0xff, RZ, 0xc0, !PT ;  /* 0x000000ff00ff7812 */ /* 0x000fe2000784c0ff */
[----:B------:R-:W-:Y:S01]  /*1340*/  UMOV UR42, URZ ;  /* 0x0000003f002a7c82 */ /* 0x000fe20008000000 */
[----:B------:R-:W-:-:S11]  /*1350*/  PLOP3.LUT P0, PT, PT, PT, PT, 0x80, 0x0 ;  /* 0x000000000000781c */ /* 0x000fd60003f0f070 */
[----:B------:R-:W-:Y:S05]  /*1360*/  @!P2 BRA `(.L_x_18) ;  /* 0x0000009c00eca947 */ /* 0x000fea0003800000 */
[----:B------:R-:W-:Y:S01]  /*1370*/  ULDC UR4, c[0x0][0x28c] ;  /* 0x0000a30000047ab9 */ /* 0x000fe20000000800 */
[----:B------:R-:W-:Y:S01]  /*1380*/  LOP3.LUT R106, R22, 0x1, RZ, 0xfc, !PT ;  /* 0x00000001166a7812 */ /* 0x000fe200078efcff */
[----:B------:R-:W-:Y:S01]  /*1390*/  UIADD3 UR4, UR4, 0x3f, URZ ;  /* 0x0000003f04047890 */ /* 0x000fe2000fffe03f */
[----:B------:R-:W-:Y:S01]  /*13a0*/  LOP3.LUT R107, R19, 0x1, RZ, 0xfc, !PT ;  /* 0x00000001136b7812 */ /* 0x000fe200078efcff */
[----:B------:R-:W-:Y:S01]  /*13b0*/  IMAD.MOV.U32 R90, RZ, RZ, 0x1 ;  /* 0x00000001ff5a7424 */ /* 0x000fe200078e00ff */
[----:B------:R-:W-:Y:S01]  /*13c0*/  MOV R91, RZ ;  /* 0x000000ff005b7202 */ /* 0x000fe20000000f00 */
[----:B------:R-:W-:Y:S01]  /*13d0*/  USHF.R.S32.HI UR5, URZ, 0x1f, UR4 ;  /* 0x0000001f3f057899 */ /* 0x000fe20008011404 */
[----:B------:R-:W-:Y:S01]  /*13e0*/  ULDC.64 UR52, c[0x0][0x198] ;  /* 0x0000660000347ab9 */ /* 0x000fe20000000a00 */
[----:B------:R-:W-:Y:S02]  /*13f0*/  UMOV UR43, URZ ;  /* 0x0000003f002b7c82 */ /* 0x000fe40008000000 */
[----:B------:R-:W-:Y:S01]  /*1400*/  ULEA.HI UR5, UR5, UR4, URZ, 0x6 ;  /* 0x0000000405057291 */ /* 0x000fe2000f8f303f */
[----:B------:R-:W-:Y:S01]  /*1410*/  UMOV UR48, URZ ;  /* 0x0000003f00307c82 */ /* 0x000fe20008000000 */
[----:B------:R-:W-:-:S02]  /*1420*/  UMOV UR42, URZ ;  /* 0x0000003f002a7c82 */ /* 0x000fc40008000000 */
[----:B------:R-:W-:-:S12]  /*1430*/  USHF.R.S32.HI UR49, URZ, 0x6, UR5 ;  /* 0x000000063f317899 */ /* 0x000fd80008011405 */
.L_x_90:
[----:B------:R-:W-:Y:S01]  /*1440*/  LOP3.LUT R0, R18, 0x80, RZ, 0xc0, !PT ;  /* 0x0000008012007812 */ /* 0x000fe200078ec0ff */
[----:B------:R-:W3:Y:S01]  /*1450*/  S2UR UR50, SR_CgaCtaId ;  /* 0x00000000003279c3 */ /* 0x000ee20000008800 */
[----:B------:R-:W-:Y:S02]  /*1460*/  UMOV UR51, 0x400 ;  /* 0x0000040000337882 */ /* 0x000fe40000000000 */
[----:B------:R-:W-:-:S06]  /*1470*/  SHF.R.U32.HI R0, RZ, 0x7, R0 ;  /* 0x00000007ff007819 */ /* 0x000fcc0000011600 */
[----:B------:R-:W4:Y:S01]  /*1480*/  SHFL.IDX PT, R0, R0, RZ, 0x1f ;  /* 0x00001fff00007589 */ /* 0x000f2200000e0000 */
[----:B---3--:R-:W-:Y:S01]  /*1490*/  ULEA UR51, UR50, UR51, 0x18 ;  /* 0x0000003332337291 */ /* 0x008fe2000f8ec03f */
[----:B----4-:R-:W-:-:S13]  /*14a0*/  R2UR UR4, R0 ;  /* 0x00000000000472ca */ /* 0x010fda00000e0000 */
[----:B------:R-:W-:-:S04]  /*14b0*/  ULEA.HI UR5, UR4, UR4, URZ, 0x1 ;  /* 0x0000000404057291 */ /* 0x000fc8000f8f083f */
[----:B------:R-:W-:-:S04]  /*14c0*/  ULOP3.LUT UR5, UR5, 0x7fffe, URZ, 0xc0, !UPT ;  /* 0x0007fffe05057892 */ /* 0x000fc8000f8ec03f */
[----:B------:R-:W-:-:S03]  /*14d0*/  UIADD3 UR5, UR4, -UR5, URZ ;  /* 0x8000000504057290 */ /* 0x000fc6000fffe03f */
[----:B------:R-:W-:Y:S01]  /*14e0*/  ULDC UR4, c[0x0][0x28c] ;  /* 0x0000a30000047ab9 */ /* 0x000fe20000000800 */
[----:B------:R-:W-:Y:S01]  /*14f0*/  ULEA UR5, UR5, UR51, 0xd ;  /* 0x0000003305057291 */ /* 0x000fe2000f8e683f */
[----:B------:R-:W-:-:S03]  /*1500*/  ISETP.LT.AND P0, PT, RZ, UR4, PT ;  /* 0x00000004ff007c0c */ /* 0x000fc6000bf01270 */
[----:B------:R-:W-:-:S04]  /*1510*/  UIADD3 UR5, UR5, 0x8400, URZ ;  /* 0x0000840005057890 */ /* 0x000fc8000fffe03f */
[----:B------:R-:W-:-:S04]  /*1520*/  USHF.R.U32.HI UR5, URZ, 0x4, UR5 ;  /* 0x000000043f057899 */ /* 0x000fc80008011605 */
[----:B------:R-:W-:-:S04]  /*1530*/  ULOP3.LUT UR5, UR5, 0x3fff, URZ, 0xc0, !UPT ;  /* 0x00003fff05057892 */ /* 0x000fc8000f8ec03f */
[----:B------:R-:W-:Y:S01]  /*1540*/  ULOP3.LUT UR44, UR5, 0x10000, URZ, 0xfc, !UPT ;  /* 0x00010000052c7892 */ /* 0x000fe2000f8efc3f */
[----:B-1----:R-:W-:Y:S11]  /*1550*/  @P0 BRA `(.L_x_19) ;  /* 0x0000000000400947 */ /* 0x002ff60003800000 */
[----:B------:R-:W-:Y:S01]  /*1560*/  MOV R0, 0x0 ;  /* 0x0000000000007802 */ /* 0x000fe20000000f00 */
[----:B------:R-:W-:Y:S01]  /*1570*/  ULDC.64 UR4, c[0x4][0x70] ;  /* 0x01001c0000047ab9 */ /* 0x000fe20000000a00 */
[----:B------:R-:W-:Y:S01]  /*1580*/  ULDC.64 UR6, c[0x4][0x8] ;  /* 0x0100020000067ab9 */ /* 0x000fe20000000a00 */
[----:B-1----:R-:W-:Y:S01]  /*1590*/  IMAD.U32 R4, RZ, RZ, UR4 ;  /* 0x00000004ff047e24 */ /* 0x002fe2000f8e00ff */
[----:B------:R1:W3:Y:S01]  /*15a0*/  LDC.64 R14, c[0x4][R0] ;  /* 0x01000000000e7b82 */ /* 0x0002e20000000a00 */
[----:B------:R-:W-:Y:S01]  /*15b0*/  IMAD.U32 R5, RZ, RZ, UR5 ;  /* 0x00000005ff057e24 */ /* 0x000fe2000f8e00ff */
[----:B------:R-:W-:Y:S01]  /*15c0*/  ULDC.64 UR4, c[0x4][0x78] ;  /* 0x01001e0000047ab9 */ /* 0x000fe20000000a00 */
[----:B------:R-:W-:Y:S01]  /*15d0*/  IMAD.U32 R10, RZ, RZ, UR6 ;  /* 0x00000006ff0a7e24 */ /* 0x000fe2000f8e00ff */
[----:B------:R-:W-:Y:S01]  /*15e0*/  MOV R6, UR4 ;  /* 0x0000000400067c02 */ /* 0x000fe20008000f00 */
[----:B------:R-:W-:Y:S01]  /*15f0*/  IMAD.U32 R7, RZ, RZ, UR5 ;  /* 0x00000005ff077e24 */ /* 0x000fe2000f8e00ff */
[----:B------:R-:W-:Y:S01]  /*1600*/  MOV R11, UR7 ;  /* 0x00000007000b7c02 */ /* 0x000fe20008000f00 */
[----:B------:R-:W-:Y:S01]  /*1610*/  IMAD.MOV.U32 R8, RZ, RZ, 0x1e1 ;  /* 0x000001e1ff087424 */ /* 0x000fe200078e00ff */
[----:B------:R-:W-:Y:S01]  /*1620*/  MOV R13, RZ ;  /* 0x000000ff000d7202 */ /* 0x000fe20000000f00 */
[----:B-1----:R-:W-:-:S07]  /*1630*/  IMAD.MOV.U32 R12, RZ, RZ, 0x1 ;  /* 0x00000001ff0c7424 */ /* 0x002fce00078e00ff */
[----:B------:R-:W-:-:S07]  /*1640*/  LEPC R20, `(.L_x_19) ;  /* 0x000000001014794e */ /* 0x000fce0000000000 */
[----:B--23-5:R-:W-:Y:S05]  /*1650*/  CALL.ABS.NOINC R14 ;  /* 0x000000000e007343 */ /* 0x02cfea0003c00000 */
.L_x_19:
[----:B------:R-:W-:-:S13]  /*1660*/  ISETP.NE.AND P0, PT, R106, 0x3, PT ;  /* 0x000000036a00780c */ /* 0x000fda0003f05270 */
[----:B------:R-:W-:Y:S05]  /*1670*/  @!P0 BRA `(.L_x_20) ;  /* 0x0000000000048947 */ /* 0x000fea0003800000 */
[----:B------:R-:W-:Y:S01]  /*1680*/  BPT.TRAP 0x1 ;  /* 0x000000040000795c */ /* 0x000fe20000300000 */
.L_x_20:
[----:B------:R-:W-:Y:S01]  /*1690*/  IMAD.U32 R3, RZ, RZ, UR48 ;  /* 0x00000030ff037e24 */ /* 0x000fe2000f8e00ff */
[----:B------:R-:W-:-:S04]  /*16a0*/  SHF.L.U32 R0, R91, 0x1f, RZ ;  /* 0x0000001f5b007819 */ /* 0x000fc800000006ff */
[----:B------:R-:W-:-:S04]  /*16b0*/  LEA R3, R3, UR51, 0x3 ;  /* 0x0000003303037c11 */ /* 0x000fc8000f8e18ff */
[----:B------:R3:W4:Y:S01]  /*16c0*/  SYNCS.PHASECHK.TRANS64.TRYWAIT P1, [R3+URZ], R0 ;  /* 0x00000000030075a7 */ /* 0x000722000802017f */
[----:B------:R-:W-:Y:S05]  /*16d0*/  @!P0 BRA `(.L_x_21) ;  /* 0x0000000000048947 */ /* 0x000fea0003800000 */
[----:B------:R-:W-:Y:S01]  /*16e0*/  BPT.TRAP 0x1 ;  /* 0x000000040000795c */ /* 0x000fe20000300000 */
.L_x_21:
[----:B----4-:R-:W-:Y:S05]  /*16f0*/  @P1 BRA `(.L_x_22) ;  /* 0x0000000000081947 */ /* 0x010fea0003800000 */
[----:B------:R-:W4:Y:S02]  /*1700*/  SYNCS.PHASECHK.TRANS64.TRYWAIT P1, [R3+URZ], R0 ;  /* 0x00000000030075a7 */ /* 0x000f24000802017f */
[----:B----4-:R-:W-:Y:S05]  /*1710*/  @!P1 BRA `(.L_x_23) ;  /* 0x000000c400bc9947 */ /* 0x010fea0003800000 */
.L_x_22:
[----:B------:R-:W-:-:S04]  /*1720*/  UISETP.LT.AND UP0, UPT, UR49, 0x1, UPT ;  /* 0x000000013100788c */ /* 0x000fc8000bf01270 */
[----:B------:R-:W-:-:S06]  /*1730*/  USEL UR4, UR49, 0x1, UP0 ;  /* 0x0000000131047887 */ /* 0x000fcc0008000000 */
[----:B---34-:R-:W-:Y:S01]  /*1740*/  IMAD.U32 R0, RZ, RZ, UR4 ;  /* 0x00000004ff007e24 */ /* 0x018fe2000f8e00ff */
[----:B------:R-:W-:Y:S05]  /*1750*/  WARPSYNC.ALL ;  /* 0x0000000000007948 */ /* 0x000fea0003800000 */
[----:B------:R-:W-:-:S04]  /*1760*/  IADD3 R0, -R0, UR49, RZ ;  /* 0x0000003100007c10 */ /* 0x000fc8000fffe1ff */
[----:B------:R-:W-:Y:S01]  /*1770*/  ISETP.GE.AND P1, PT, R0, 0x1, PT ;  /* 0x000000010000780c */ /* 0x000fe20003f26270 */
[----:B------:R-:W-:Y:S01]  /*1780*/  UIADD3 UR4, UR51, 0x28400, URZ ;  /* 0x0002840033047890 */ /* 0x000fe2000fffe03f */
[----:B------:R-:W-:Y:S01]  /*1790*/  WARPGROUP.ARRIVE ;  /* 0x00000000000079c5 */ /* 0x000fe20000000000 */
[----:B------:R-:W-:Y:S02]  /*17a0*/  ULEA UR10, UR48, UR44, 0xb ;  /* 0x0000002c300a7291 */ /* 0x000fe4000f8e583f */
[----:B------:R-:W-:Y:S01]  /*17b0*/  USHF.R.U32.HI UR4, URZ, 0x4, UR4 ;  /* 0x000000043f047899 */ /* 0x000fe20008011604 */
[----:B------:R-:W-:Y:S01]  /*17c0*/  UMOV UR5, 0x40000040 ;  /* 0x4000004000057882 */ /* 0x000fe20000000000 */
[----:B------:R-:W-:Y:S02]  /*17d0*/  UMOV UR7, 0x40000040 ;  /* 0x4000004000077882 */ /* 0x000fe40000000000 */
[----:B------:R-:W-:Y:S02]  /*17e0*/  ULOP3.LUT UR4, UR4, 0x3fff, URZ, 0xc0, !UPT ;  /* 0x00003fff04047892 */ /* 0x000fe4000f8ec03f */
[----:B------:R-:W-:-:S02]  /*17f0*/  UIADD3 UR11, UR10, 0x400, URZ ;  /* 0x000004000a0b7890 */ /* 0x000fc4000fffe03f */
[----:B------:R-:W-:-:S03]  /*1800*/  ULOP3.LUT UR8, UR4, 0x10000, URZ, 0xfc, !UPT ;  /* 0x0001000004087892 */ /* 0x000fc6000f8efc3f */
[----:B------:R-:W-:Y:S01]  /*1810*/  UMOV UR4, UR10 ;  /* 0x0000000a00047c82 */ /* 0x000fe20008000000 */
[----:B------:R-:W-:-:S07]  /*1820*/  ULEA UR9, UR48, UR8, 0x9 ;  /* 0x0000000830097291 */ /* 0x000fce000f8e483f */
[----:B------:R-:W-:Y:S02]  /*1830*/  UMOV UR6, UR9 ;  /* 0x0000000900067c82 */ /* 0x000fe40008000000 */
[----:B------:R-:W-:Y:S01]  /*1840*/  HGMMA.64x64x16.F32 R56, gdesc[UR4], RZ, !UPT, gsb0 ;  /* 0x00e00000043879f0 */ /* 0x000fe2000c0008ff */
[----:B------:R-:W-:Y:S01]  /*1850*/  UMOV UR4, UR11 ;  /* 0x0000000b00047c82 */ /* 0x000fe20008000000 */
[----:B------:R-:W-:Y:S01]  /*1860*/  UMOV UR5, 0x40000040 ;  /* 0x4000004000057882 */ /* 0x000fe20000000000 */
[----:B------:R-:W-:Y:S01]  /*1870*/  UIADD3 UR11, UR10, 0x402, URZ ;  /* 0x000004020a0b7890 */ /* 0x000fe2000fffe03f */
[----:B------:R-:W-:Y:S02]  /*1880*/  WARPGROUP.DEPBAR.LE gsb0, 0x0 ;  /* 0x00008000000079c5 */ /* 0x000fe40000010000 */
[----:B------:R-:W-:-:S06]  /*1890*/  WARPGROUP.ARRIVE ;  /* 0x00000000000079c5 */ /* 0x000fcc0000000000 */
[----:B------:R-:W-:Y:S01]  /*18a0*/  HGMMA.64x64x16.F32 R24, gdesc[UR4], RZ, !UPT, gsb0 ;  /* 0x00e00000041879f0 */ /* 0x000fe2000c0008ff */
[----:B------:R-:W-:Y:S02]  /*18b0*/  UIADD3 UR4, UR10, 0x2, URZ ;  /* 0x000000020a047890 */ /* 0x000fe4000fffe03f */
[----:B------:R-:W-:Y:S01]  /*18c0*/  UIADD3 UR6, UR9, 0x2, URZ ;  /* 0x0000000209067890 */ /* 0x000fe2000fffe03f */
[----:B------:R-:W-:Y:S01]  /*18d0*/  UMOV UR5, 0x40000040 ;  /* 0x4000004000057882 */ /* 0x000fe20000000000 */
[----:B------:R-:W-:Y:S01]  /*18e0*/  UMOV UR7, 0x40000040 ;  /* 0x4000004000077882 */ /* 0x000fe20000000000 */
[----:B------:R-:W-:Y:S02]  /*18f0*/  WARPGROUP.DEPBAR.LE gsb0, 0x0 ;  /* 0x00008000000079c5 */ /* 0x000fe40000010000 */
[----:B------:R-:W-:-:S06]  /*1900*/  WARPGROUP.ARRIVE ;  /* 0x00000000000079c5 */ /* 0x000fcc0000000000 */
[----:B------:R-:W-:Y:S01]  /*1910*/  HGMMA.64x64x16.F32 R56, gdesc[UR4], R56, gsb0 ;  /* 0x00e00000043879f0 */ /* 0x000fe20008000838 */
[----:B------:R-:W-:Y:S01]  /*1920*/  UMOV UR4, UR11 ;  /* 0x0000000b00047c82 */ /* 0x000fe20008000000 */
[----:B------:R-:W-:Y:S01]  /*1930*/  UMOV UR5, 0x40000040 ;  /* 0x4000004000057882 */ /* 0x000fe20000000000 */
[----:B------:R-:W-:Y:S01]  /*1940*/  UIADD3 UR11, UR10, 0x404, URZ ;  /* 0x000004040a0b7890 */ /* 0x000fe2000fffe03f */
[----:B------:R-:W-:Y:S02]  /*1950*/  WARPGROUP.DEPBAR.LE gsb0, 0x0 ;  /* 0x00008000000079c5 */ /* 0x000fe40000010000 */
[----:B------:R-:W-:-:S06]  /*1960*/  WARPGROUP.ARRIVE ;  /* 0x00000000000079c5 */ /* 0x000fcc0000000000 */
[----:B------:R-:W-:Y:S01]  /*1970*/  HGMMA.64x64x16.F32 R24, gdesc[UR4], R24, gsb0 ;  /* 0x00e00000041879f0 */ /* 0x000fe20008000818 */
        /* <DEDUP_REMOVED lines=9> */
[----:B------:R-:W-:Y:S02]  /*1a10*/  WARPGROUP.DEPBAR.LE gsb0, 0x0 ;  /* 0x00008000000079c5 */ /* 0x000fe40000010000 */
[----:B------:R-:W-:-:S06]  /*1a20*/  WARPGROUP.ARRIVE ;  /* 0x00000000000079c5 */ /* 0x000fcc0000000000 */
[----:B------:R-:W-:Y:S01]  /*1a30*/  HGMMA.64x64x16.F32 R24, gdesc[UR4], R24, gsb0 ;  /* 0x00e00000041879f0 */ /* 0x000fe20008000818 */
[----:B------:R-:W-:Y:S02]  /*1a40*/  UIADD3 UR4, UR10, 0x6, URZ ;  /* 0x000000060a047890 */ /* 0x000fe4000fffe03f */
[----:B------:R-:W-:Y:S01]  /*1a50*/  UIADD3 UR6, UR9, 0x6, URZ ;  /* 0x0000000609067890 */ /* 0x000fe2000fffe03f */
[----:B------:R-:W-:Y:S01]  /*1a60*/  UMOV UR5, 0x40000040 ;  /* 0x4000004000057882 */ /* 0x000fe20000000000 */
[----:B------:R-:W-:Y:S01]  /*1a70*/  UMOV UR7, 0x40000040 ;  /* 0x4000004000077882 */ /* 0x000fe20000000000 */
[----:B------:R-:W-:Y:S01]  /*1a80*/  UIADD3 UR10, UR10, 0x406, URZ ;  /* 0x000004060a0a7890 */ /* 0x000fe2000fffe03f */
[----:B------:R-:W-:Y:S02]  /*1a90*/  WARPGROUP.DEPBAR.LE gsb0, 0x0 ;  /* 0x00008000000079c5 */ /* 0x000fe40000010000 */
[----:B------:R-:W-:-:S06]  /*1aa0*/  WARPGROUP.ARRIVE ;  /* 0x00000000000079c5 */ /* 0x000fcc0000000000 */
[----:B------:R-:W-:Y:S01]  /*1ab0*/  HGMMA.64x64x16.F32 R56, gdesc[UR4], R56, gsb0 ;  /* 0x00e00000043879f0 */ /* 0x000fe20008000838 */
[----:B------:R-:W-:Y:S01]  /*1ac0*/  UMOV UR4, UR10 ;  /* 0x0000000a00047c82 */ /* 0x000fe20008000000 */
[----:B------:R-:W-:Y:S01]  /*1ad0*/  UMOV UR5, 0x40000040 ;  /* 0x4000004000057882 */ /* 0x000fe20000000000 */
[----:B------:R-:W-:Y:S02]  /*1ae0*/  WARPGROUP.DEPBAR.LE gsb0, 0x0 ;  /* 0x00008000000079c5 */ /* 0x000fe40000010000 */
[----:B------:R-:W-:-:S06]  /*1af0*/  WARPGROUP.ARRIVE ;  /* 0x00000000000079c5 */ /* 0x000fcc0000000000 */
[----:B------:R-:W-:Y:S03]  /*1b00*/  HGMMA.64x64x16.F32 R24, gdesc[UR4], R24, gsb0 ;  /* 0x00e00000041879f0 */ /* 0x000fe60008000818 */
[----:B------:R-:W-:Y:S02]  /*1b10*/  WARPGROUP.DEPBAR.LE gsb0, 0x0 ;  /* 0x00008000000079c5 */ /* 0x000fe40000010000 */
[----:B------:R-:W-:Y:S05]  /*1b20*/  @!P1 BRA `(.L_x_24) ;  /* 0x0000000400689947 */ /* 0x000fea0003800000 */
[----:B------:R-:W-:Y:S02]  /*1b30*/  UIADD3 UR9, UR48, 0x1, URZ ;  /* 0x0000000130097890 */ /* 0x000fe4000fffe03f */
[----:B------:R-:W-:Y:S02]  /*1b40*/  UMOV UR10, UR48 ;  /* 0x00000030000a7c82 */ /* 0x000fe40008000000 */
[----:B------:R-:W-:-:S04]  /*1b50*/  UISETP.NE.AND UP0, UPT, UR9, 0x4, UPT ;  /* 0x000000040900788c */ /* 0x000fc8000bf05270 */
[----:B------:R-:W-:Y:S02]  /*1b60*/  USEL UR4, URZ, 0x1, UP0 ;  /* 0x000000013f047887 */ /* 0x000fe40008000000 */
[----:B------:R-:W-:-:S04]  /*1b70*/  USEL UR9, UR9, URZ, UP0 ;  /* 0x0000003f09097287 */ /* 0x000fc80008000000 */
[----:B-1----:R-:W-:-:S08]  /*1b80*/  LOP3.LUT R5, R91, UR4, RZ, 0x3c, !PT ;  /* 0x000000045b057c12 */ /* 0x002fd0000f8e3cff */
.L_x_31:
[----:B-1-3--:R-:W-:Y:S05]  /*1b90*/  @!P0 BRA `(.L_x_25) ;  /* 0x0000000000048947 */ /* 0x00afea0003800000 */
[----:B------:R-:W-:Y:S01]  /*1ba0*/  BPT.TRAP 0x1 ;  /* 0x000000040000795c */ /* 0x000fe20000300000 */
.L_x_25:
[----:B------:R-:W-:Y:S01]  /*1bb0*/  ULEA UR4, UR9, UR51, 0x3 ;  /* 0x0000003309047291 */ /* 0x000fe2000f8e183f */
[----:B------:R-:W-:-:S08]  /*1bc0*/  SHF.L.U32 R3, R5, 0x1f, RZ ;  /* 0x0000001f05037819 */ /* 0x000fd000000006ff */
[----:B------:R1:W3:Y:S01]  /*1bd0*/  SYNCS.PHASECHK.TRANS64.TRYWAIT P1, [UR4], R3 ;  /* 0x00000003ff0075a7 */ /* 0x0002e20008020144 */
[----:B------:R-:W-:Y:S05]  /*1be0*/  @!P0 BRA `(.L_x_26) ;  /* 0x0000000000048947 */ /* 0x000fea0003800000 */
[----:B------:R-:W-:Y:S01]  /*1bf0*/  BPT.TRAP 0x1 ;  /* 0x000000040000795c */ /* 0x000fe20000300000 */
.L_x_26:
[----:B---3--:R-:W-:Y:S05]  /*1c00*/  @P1 BRA `(.L_x_27) ;  /* 0x0000000000081947 */ /* 0x008fea0003800000 */
[----:B------:R-:W3:Y:S02]  /*1c10*/  SYNCS.PHASECHK.TRANS64.TRYWAIT P1, [UR4], R3 ;  /* 0x00000003ff0075a7 */ /* 0x000ee40008020144 */
[----:B---3--:R-:W-:Y:S05]  /*1c20*/  @!P1 BRA `(.L_x_28) ;  /* 0x000000c0008c9947 */ /* 0x008fea0003800000 */
.L_x_27:
[----:B------:R-:W-:Y:S01]  /*1c30*/  ULEA UR11, UR9, UR8, 0x9 ;  /* 0x00000008090b7291 */ /* 0x000fe2000f8e483f */
[----:B------:R-:W-:Y:S01]  /*1c40*/  WARPGROUP.ARRIVE ;  /* 0x00000000000079c5 */ /* 0x000fe20000000000 */
[----:B------:R-:W-:Y:S01]  /*1c50*/  ULEA UR12, UR9, UR44, 0xb ;  /* 0x0000002c090c7291 */ /* 0x000fe2000f8e583f */
[----:B------:R-:W-:Y:S01]  /*1c60*/  UMOV UR7, 0x40000040 ;  /* 0x4000004000077882 */ /* 0x000fe20000000000 */
[----:B------:R-:W-:Y:S02]  /*1c70*/  UMOV UR5, 0x40000040 ;  /* 0x4000004000057882 */ /* 0x000fe40000000000 */
[----:B------:R-:W-:Y:S01]  /*1c80*/  UIADD3 UR13, UR12, 0x400, URZ ;  /* 0x000004000c0d7890 */ /* 0x000fe2000fffe03f */
[----:B------:R-:W-:Y:S02]  /*1c90*/  UMOV UR6, UR11 ;  /* 0x0000000b00067c82 */ /* 0x000fe40008000000 */
[----:B------:R-:W-:Y:S02]  /*1ca0*/  UMOV UR4, UR12 ;  /* 0x0000000c00047c82 */ /* 0x000fe40008000000 */
[----:B------:R-:W-:Y:S01]  /*1cb0*/  HGMMA.64x64x16.F32 R56, gdesc[UR4], R56, gsb0 ;  /* 0x00e00000043879f0 */ /* 0x000fe20008000838 */
[----:B------:R-:W-:Y:S01]  /*1cc0*/  UMOV UR5, 0x40000040 ;  /* 0x4000004000057882 */ /* 0x000fe20000000000 */
[----:B------:R-:W-:Y:S01]  /*1cd0*/  UMOV UR4, UR13 ;  /* 0x0000000d00047c82 */ /* 0x000fe20008000000 */
[----:B------:R-:W-:Y:S01]  /*1ce0*/  UIADD3 UR13, UR12, 0x402, URZ ;  /* 0x000004020c0d7890 */ /* 0x000fe2000fffe03f */
[----:B------:R-:W-:-:S02]  /*1cf0*/  WARPGROUP.DEPBAR.LE gsb0, 0x0 ;  /* 0x00008000000079c5 */ /* 0x000fc40000010000 */
        /* <DEDUP_REMOVED lines=42> */
[----:B------:R-:W-:Y:S01]  /*1fa0*/  BPT.TRAP 0x1 ;  /* 0x000000040000795c */ /* 0x000fe20000300000 */
.L_x_29:
[----:B------:R-:W-:Y:S01]  /*1fb0*/  ULEA UR4, UR10, UR51, 0x3 ;  /* 0x000000330a047291 */ /* 0x000fe2000f8e183f */
[----:B------:R-:W-:-:S03]  /*1fc0*/  ISETP.GT.U32.AND P1, PT, R22, 0x1, PT ;  /* 0x000000011600780c */ /* 0x000fc60003f24070 */
[----:B------:R-:W-:-:S04]  /*1fd0*/  UIADD3 UR4, UR4, 0x20, URZ ;  /* 0x0000002004047890 */ /* 0x000fc8000fffe03f */
[----:B------:R-:W-:-:S09]  /*1fe0*/  UPRMT UR4, URZ, 0x654, UR4 ;  /* 0x000006543f047896 */ /* 0x000fd20008000004 */
[----:B------:R-:W-:Y:S01]  /*1ff0*/  SYNCS.ARRIVE.TRANS64.RED.A1T0 RZ, [UR4], RZ ;  /* 0x000000ffffff79a7 */ /* 0x000fe20008100404 */
[----:B------:R-:W-:Y:S05]  /*2000*/  @P1 BRA `(.L_x_30) ;  /* 0x0000000000041947 */ /* 0x000fea0003800000 */
[----:B------:R-:W-:Y:S01]  /*2010*/  BPT.TRAP 0x1 ;  /* 0x000000040000795c */ /* 0x000fe20000300000 */
.L_x_30:
[----:B------:R-:W-:Y:S01]  /*2020*/  UIADD3 UR9, UR9, 0x1, URZ ;  /* 0x0000000109097890 */ /* 0x000fe2000fffe03f */
[C---:B------:R-:W-:Y:S01]  /*2030*/  ISETP.GT.AND P1, PT, R0.reuse, 0x1, PT ;  /* 0x000000010000780c */ /* 0x040fe20003f24270 */
[----:B------:R-:W-:Y:S01]  /*2040*/  UIADD3 UR10, UR10, 0x1, URZ ;  /* 0x000000010a0a7890 */ /* 0x000fe2000fffe03f */
[----:B------:R-:W-:Y:S01]  /*2050*/  IADD3 R0, R0, -0x1, RZ ;  /* 0xffffffff00007810 */ /* 0x000fe20007ffe0ff */
[----:B------:R-:W-:Y:S02]  /*2060*/  UISETP.NE.AND UP0, UPT, UR9, 0x4, UPT ;  /* 0x000000040900788c */ /* 0x000fe4000bf05270 */
[----:B------:R-:W-:Y:S02]  /*2070*/  UISETP.NE.AND UP1, UPT, UR10, 0x4, UPT ;  /* 0x000000040a00788c */ /* 0x000fe4000bf25270 */
[----:B------:R-:W-:Y:S02]  /*2080*/  USEL UR4, URZ, 0x1, UP0 ;  /* 0x000000013f047887 */ /* 0x000fe40008000000 */
[----:B------:R-:W-:-:S02]  /*2090*/  USEL UR9, UR9, URZ, UP0 ;  /* 0x0000003f09097287 */ /* 0x000fc40008000000 */
[----:B------:R-:W-:Y:S02]  /*20a0*/  USEL UR10, UR10, URZ, UP1 ;  /* 0x0000003f0a0a7287 */ /* 0x000fe40008800000 */
[----:B------:R-:W-:Y:S01]  /*20b0*/  LOP3.LUT R5, R5, UR4, RZ, 0x3c, !PT ;  /* 0x0000000405057c12 */ /* 0x000fe2000f8e3cff */
[----:B------:R-:W-:Y:S09]  /*20c0*/  @P1 BRA `(.L_x_31) ;  /* 0xfffffff800b01947 */ /* 0x000ff2000383ffff */
.L_x_24:
[----:B------:R-:W4:Y:S02]  /*20d0*/  LDC R0, c[0x0][0x28c] ;  /* 0x0000a300ff007b82 */ /* 0x000f240000000800 */
[----:B----4-:R-:W-:-:S13]  /*20e0*/  ISETP.GE.AND P1, PT, R0, 0x1, PT ;  /* 0x000000010000780c */ /* 0x010fda0003f26270 */
[----:B------:R-:W-:Y:S05]  /*20f0*/  @!P1 BRA `(.L_x_32) ;  /* 0x0000000000349947 */ /* 0x000fea0003800000 */
[----:B------:R-:W-:Y:S05]  /*2100*/  @!P0 BRA `(.L_x_33) ;  /* 0x0000000000048947 */ /* 0x000fea0003800000 */
[----:B------:R-:W-:Y:S01]  /*2110*/  BPT.TRAP 0x1 ;  /* 0x000000040000795c */ /* 0x000fe20000300000 */
.L_x_33:
[----:B------:R-:W-:Y:S01]  /*2120*/  UISETP.LT.AND UP0, UPT, UR49, 0x1, UPT ;  /* 0x000000013100788c */ /* 0x000fe2000bf01270 */
[----:B------:R-:W-:-:S03]  /*2130*/  ISETP.GT.U32.AND P0, PT, R22, 0x1, PT ;  /* 0x000000011600780c */ /* 0x000fc60003f04070 */
[----:B------:R-:W-:-:S04]  /*2140*/  USEL UR4, UR49, 0x1, UP0 ;  /* 0x0000000131047887 */ /* 0x000fc80008000000 */
[----:B------:R-:W-:-:S04]  /*2150*/  UIADD3 UR4, UR48, UR49, -UR4 ;  /* 0x0000003130047290 */ /* 0x000fc8000fffe804 */
[----:B------:R-:W-:-:S04]  /*2160*/  USHF.L.U32 UR4, UR4, 0x3, URZ ;  /* 0x0000000304047899 */ /* 0x000fc8000800063f */
[----:B------:R-:W-:-:S04]  /*2170*/  ULOP3.LUT UR4, UR4, 0x18, URZ, 0xc0, !UPT ;  /* 0x0000001804047892 */ /* 0x000fc8000f8ec03f */
[----:B------:R-:W-:-:S04]  /*2180*/  UIADD3 UR4, UR51, 0x20, UR4 ;  /* 0x0000002033047890 */ /* 0x000fc8000fffe004 */
[----:B------:R-:W-:-:S09]  /*2190*/  UPRMT UR4, URZ, 0x654, UR4 ;  /* 0x000006543f047896 */ /* 0x000fd20008000004 */
[----:B------:R-:W-:Y:S01]  /*21a0*/  SYNCS.ARRIVE.TRANS64.RED.A1T0 RZ, [UR4], RZ ;  /* 0x000000ffffff79a7 */ /* 0x000fe20008100404 */
[----:B------:R-:W-:Y:S05]  /*21b0*/  @P0 BRA `(.L_x_32) ;  /* 0x0000000000040947 */ /* 0x000fea0003800000 */
[----:B------:R-:W-:Y:S01]  /*21c0*/  BPT.TRAP 0x1 ;  /* 0x000000040000795c */ /* 0x000fe20000300000 */
.L_x_32:
[----:B------:R-:W-:Y:S01]  /*21d0*/  UIADD3 UR4, UR51, 0x200, URZ ;  /* 0x0000020033047890 */ /* 0x000fe2000fffe03f */
[----:B------:R-:W-:Y:S02]  /*21e0*/  R2UR UR46, R94 ;  /* 0x000000005e2e72ca */ /* 0x000fe400000e0000 */
[----:B------:R-:W-:Y:S01]  /*21f0*/  R2UR UR45, R95 ;  /* 0x000000005f2d72ca */ /* 0x000fe200000e0000 */
[----:B------:R-:W-:-:S06]  /*2200*/  ULOP3.LUT UP0, URZ, UR4, 0x1bf, URZ, 0xc0, !UPT ;  /* 0x000001bf043f7892 */ /* 0x000fcc000f80c03f */
[----:B------:R-:W-:-:S04]  /*2210*/  PLOP3.LUT P0, PT, PT, PT, UP0, 0x80, 0x0 ;  /* 0x000000000000781c */ /* 0x000fc80003f0f008 */
[----:B------:R-:W-:Y:S02]  /*2220*/  USHF.L.U32 UR46, UR46, 0x8, URZ ;  /* 0x000000082e2e7899 */ /* 0x000fe4000800063f */
[----:B------:R-:W-:-:S07]  /*2230*/  USHF.L.U32 UR45, UR45, 0x6, URZ ;  /* 0x000000062d2d7899 */ /* 0x000fce000800063f */
[----:B------:R-:W-:Y:S05]  /*2240*/  @!P0 BRA `(.L_x_34) ;  /* 0x00000000007c8947 */ /* 0x000fea0003800000 */
[----:B------:R-:W-:Y:S01]  /*2250*/  MOV R23, 0x0 ;  /* 0x0000000000177802 */ /* 0x000fe20000000f00 */
[----:B------:R-:W-:Y:S01]  /*2260*/  ULDC.64 UR4, c[0x4][0x80] ;  /* 0x0100200000047ab9 */ /* 0x000fe20000000a00 */
[----:B------:R-:W-:Y:S01]  /*2270*/  ULDC.64 UR6, c[0x4][0x10] ;  /* 0x0100040000067ab9 */ /* 0x000fe20000000a00 */
[----:B-1-3--:R-:W-:Y:S01]  /*2280*/  IMAD.U32 R4, RZ, RZ, UR4 ;  /* 0x00000004ff047e24 */ /* 0x00afe2000f8e00ff */
        /* <DEDUP_REMOVED lines=12> */
.L_x_35:
[----:B------:R1:W2:Y:S01]  /*2350*/  LDC.64 R14, c[0x4][R23] ;  /* 0x01000000170e7b82 */ /* 0x0002a20000000a00 */
[----:B------:R-:W-:Y:S01]  /*2360*/  ULDC.64 UR4, c[0x4][0x80] ;  /* 0x0100200000047ab9 */ /* 0x000fe20000000a00 */
[----:B------:R-:W-:Y:S01]  /*2370*/  ULDC.64 UR6, c[0x4][0x10] ;  /* 0x0100040000067ab9 */ /* 0x000fe20000000a00 */
[----:B------:R-:W-:Y:S01]  /*2380*/  IMAD.U32 R4, RZ, RZ, UR4 ;  /* 0x00000004ff047e24 */ /* 0x000fe2000f8e00ff */
[----:B------:R-:W-:Y:S01]  /*2390*/  MOV R11, UR7 ;  /* 0x00000007000b7c02 */ /* 0x000fe20008000f00 */
[----:B------:R-:W-:Y:S01]  /*23a0*/  IMAD.U32 R5, RZ, RZ, UR5 ;  /* 0x00000005ff057e24 */ /* 0x000fe2000f8e00ff */
[----:B------:R-:W-:Y:S01]  /*23b0*/  ULDC.64 UR4, c[0x4][0x88] ;  /* 0x0100220000047ab9 */ /* 0x000fe20000000a00 */
[----:B------:R-:W-:Y:S01]  /*23c0*/  IMAD.U32 R10, RZ, RZ, UR6 ;  /* 0x00000006ff0a7e24 */ /* 0x000fe2000f8e00ff */
[----:B------:R-:W-:Y:S01]  /*23d0*/  MOV R6, UR4 ;  /* 0x0000000400067c02 */ /* 0x000fe20008000f00 */
[----:B------:R-:W-:Y:S01]  /*23e0*/  IMAD.U32 R7, RZ, RZ, UR5 ;  /* 0x00000005ff077e24 */ /* 0x000fe2000f8e00ff */
[----:B------:R-:W-:Y:S01]  /*23f0*/  MOV R13, RZ ;  /* 0x000000ff000d7202 */ /* 0x000fe20000000f00 */
[----:B------:R-:W-:-:S02]  /*2400*/  IMAD.MOV.U32 R8, RZ, RZ, 0x70 ;  /* 0x00000070ff087424 */ /* 0x000fc400078e00ff */
[----:B-1----:R-:W-:-:S07]  /*2410*/  IMAD.MOV.U32 R12, RZ, RZ, 0x1 ;  /* 0x00000001ff0c7424 */ /* 0x002fce00078e00ff */
[----:B------:R-:W-:-:S07]  /*2420*/  LEPC R20, `(.L_x_34) ;  /* 0x000000001014794e */ /* 0x000fce0000000000 */
[----:B--2---:R-:W-:Y:S05]  /*2430*/  CALL.ABS.NOINC R14 ;  /* 0x000000000e007343 */ /* 0x004fea0003c00000 */
.L_x_34:
[----:B------:R-:W-:Y:S02]  /*2440*/  ULDC.64 UR4, c[0x0][0x590] ;  /* 0x0001640000047ab9 */ /* 0x000fe40000000a00 */
[----:B------:R-:W-:Y:S02]  /*2450*/  IMAD.U32 R108, RZ, RZ, UR4 ;  /* 0x00000004ff6c7e24 */ /* 0x000fe4000f8e00ff */
[----:B------:R-:W-:-:S03]  /*2460*/  IMAD.U32 R109, RZ, RZ, UR5 ;  /* 0x00000005ff6d7e24 */ /* 0x000fc6000f8e00ff */
[----:B------:R-:W-:-:S04]  /*2470*/  ISETP.NE.U32.AND P2, PT, R108, RZ, PT ;  /* 0x000000ff6c00720c */ /* 0x000fc80003f45070 */
[----:B------:R-:W-:-:S13]  /*2480*/  ISETP.NE.AND.EX P2, PT, R109, RZ, PT, P2 ;  /* 0x000000ff6d00720c */ /* 0x000fda0003f45320 */
[----:B------:R-:W-:Y:S05]  /*2490*/  @!P2 BRA `(.L_x_36) ;  /* 0x000000000034a947 */ /* 0x000fea0003800000 */
[----:B------:R-:W-:Y:S02]  /*24a0*/  ULDC.64 UR4, c[0x0][0x588] ;  /* 0x0001620000047ab9 */ /* 0x000fe40000000a00 */
[----:B------:R-:W-:-:S04]  /*24b0*/  ISETP.NE.U32.AND P0, PT, RZ, UR4, PT ;  /* 0x00000004ff007c0c */ /* 0x000fc8000bf05070 */
[----:B------:R-:W-:-:S13]  /*24c0*/  ISETP.NE.AND.EX P0, PT, RZ, UR5, PT, P0 ;  /* 0x00000005ff007c0c */ /* 0x000fda000bf05300 */
[----:B------:R-:W-:Y:S05]  /*24d0*/  @!P0 BRA `(.L_x_37) ;  /* 0x0000000000188947 */ /* 0x000fea0003800000 */
[----:B-1-3--:R-:W1:Y:S01]  /*24e0*/  LDC.64 R4, c[0x0][0x588] ;  /* 0x00016200ff047b82 */ /* 0x00ae620000000a00 */
[----:B------:R-:W-:-:S04]  /*24f0*/  IMAD R3, R108, UR47, RZ ;  /* 0x0000002f6c037c24 */ /* 0x000fc8000f8e02ff */
[----:B-1----:R-:W-:-:S05]  /*2500*/  IMAD.WIDE R4, R3, 0x4, R4 ;  /* 0x0000000403047825 */ /* 0x002fca00078e0204 */
[----:B-----5:R4:W5:Y:S01]  /*2510*/  LDG.E R89, desc[UR40][R4.64] ;  /* 0x0000002804597981 */ /* 0x020962000c1e1900 */
[----:B------:R-:W-:Y:S01]  /*2520*/  MOV R88, 0x1 ;  /* 0x0000000100587802 */ /* 0x000fe20000000f00 */
[----:B------:R-:W-:Y:S06]  /*2530*/  BRA `(.L_x_36) ;  /* 0x00000000000c7947 */ /* 0x000fec0003800000 */
.L_x_37:
[----:B------:R-:W-:Y:S01]  /*2540*/  ULDC UR4, c[0x0][0x580] ;  /* 0x0001600000047ab9 */ /* 0x000fe20000000800 */
[----:B------:R-:W-:Y:S02]  /*2550*/  IMAD.MOV.U32 R88, RZ, RZ, 0x1 ;  /* 0x00000001ff587424 */ /* 0x000fe400078e00ff */
[----:B-----5:R-:W-:-:S07]  /*2560*/  IMAD.U32 R89, RZ, RZ, UR4 ;  /* 0x00000004ff597e24 */ /* 0x020fce000f8e00ff */
.L_x_36:
[----:B-1-34-:R-:W1:Y:S02]  /*2570*/  LDC.64 R4, c[0x0][0x5b0] ;  /* 0x00016c00ff047b82 */ /* 0x01ae640000000a00 */
[----:B-1----:R-:W-:-:S04]  /*2580*/  ISETP.NE.U32.AND P0, PT, R4, RZ, PT ;  /* 0x000000ff0400720c */ /* 0x002fc80003f05070 */
[----:B------:R-:W-:-:S13]  /*2590*/  ISETP.NE.AND.EX P0, PT, R5, RZ, PT, P0 ;  /* 0x000000ff0500720c */ /* 0x000fda0003f05300 */
[----:B------:R-:W-:Y:S05]  /*25a0*/  @!P0 BRA `(.L_x_38) ;  /* 0x00000000002c8947 */ /* 0x000fea0003800000 */
[----:B------:R-:W-:Y:S02]  /*25b0*/  ULDC.64 UR4, c[0x0][0x5a8] ;  /* 0x00016a0000047ab9 */ /* 0x000fe40000000a00 */
[----:B------:R-:W-:-:S04]  /*25c0*/  ISETP.NE.U32.AND P0, PT, RZ, UR4, PT ;  /* 0x00000004ff007c0c */ /* 0x000fc8000bf05070 */
[----:B------:R-:W-:-:S13]  /*25d0*/  ISETP.NE.AND.EX P0, PT, RZ, UR5, PT, P0 ;  /* 0x00000005ff007c0c */ /* 0x000fda000bf05300 */
[----:B------:R-:W-:Y:S05]  /*25e0*/  @!P0 BRA `(.L_x_39) ;  /* 0x0000000000148947 */ /* 0x000fea0003800000 */
[----:B--2--5:R-:W1:Y:S01]  /*25f0*/  LDC.64 R92, c[0x0][0x5a8] ;  /* 0x00016a00ff5c7b82 */ /* 0x024e620000000a00 */
[----:B------:R-:W-:-:S04]  /*2600*/  IMAD R3, R4, UR47, RZ ;  /* 0x0000002f04037c24 */ /* 0x000fc8000f8e02ff */
[----:B-1----:R-:W-:-:S06]  /*2610*/  IMAD.WIDE R92, R3, 0x4, R92 ;  /* 0x00000004035c7825 */ /* 0x002fcc00078e025c */
[----:B------:R1:W5:Y:S01]  /*2620*/  LDG.E R92, desc[UR40][R92.64] ;  /* 0x000000285c5c7981 */ /* 0x000362000c1e1900 */
[----:B------:R-:W-:Y:S05]  /*2630*/  BRA `(.L_x_38) ;  /* 0x0000000000087947 */ /* 0x000fea0003800000 */
.L_x_39:
[----:B------:R-:W-:Y:S02]  /*2640*/  ULDC UR4, c[0x0][0x5a0] ;  /* 0x0001680000047ab9 */ /* 0x000fe40000000800 */
[----:B-----5:R-:W-:-:S07]  /*2650*/  MOV R92, UR4 ;  /* 0x00000004005c7c02 */ /* 0x020fce0008000f00 */
.L_x_38:
[----:B------:R-:W-:Y:S01]  /*2660*/  ULDC.64 UR4, c[0x0][0x588] ;  /* 0x0001620000047ab9 */ /* 0x000fe20000000a00 */
[----:B------:R-:W-:Y:S01]  /*2670*/  ISETP.NE.U32.AND P1, PT, R108, RZ, PT ;  /* 0x000000ff6c00720c */ /* 0x000fe20003f25070 */
[----:B------:R-:W-:Y:S02]  /*2680*/  UISETP.NE.U32.AND UP0, UPT, UR4, URZ, UPT ;  /* 0x0000003f0400728c */ /* 0x000fe4000bf05070 */
[----:B------:R-:W-:Y:S02]  /*2690*/  ISETP.NE.U32.AND P3, PT, RZ, UR4, PT ;  /* 0x00000004ff007c0c */ /* 0x000fe4000bf65070 */
[----:B------:R-:W-:Y:S01]  /*26a0*/  ISETP.NE.AND.EX P5, PT, R109, RZ, PT, P1 ;  /* 0x000000ff6d00720c */ /* 0x000fe20003fa5310 */
[----:B------:R-:W-:Y:S02]  /*26b0*/  UISETP.NE.AND.EX UP0, UPT, UR5, URZ, UPT, UP0 ;  /* 0x0000003f0500728c */ /* 0x000fe4000bf05300 */
[----:B------:R-:W-:Y:S02]  /*26c0*/  ISETP.NE.AND.EX P3, PT, RZ, UR5, PT, P3 ;  /* 0x00000005ff007c0c */ /* 0x000fe4000bf65330 */
[----:B------:R-:W-:-:S02]  /*26d0*/  PLOP3.LUT P0, PT, PT, PT, PT, 0x8, 0x0 ;  /* 0x000000000000781c */ /* 0x000fc40003f0e170 */
[----:B------:R-:W-:-:S04]  /*26e0*/  PLOP3.LUT P4, PT, PT, PT, UP0, 0x80, 0x0 ;  /* 0x000000000000781c */ /* 0x000fc80003f8f008 */
[----:B------:R-:W-:-:S05]  /*26f0*/  PLOP3.LUT P4, PT, P4, PT, PT, 0x8, 0x0 ;  /* 0x000000000000781c */ /* 0x000fca000278e170 */
[----:B------:R-:W-:Y:S08]  /*2700*/  @P3 BRA P5, `(.L_x_40) ;  /* 0x0000000000243947 */ /* 0x000ff00002800000 */
[----:B------:R-:W-:Y:S04]  /*2710*/  BSSY B0, `(.L_x_40) ;  /* 0x0000008000007945 */ /* 0x000fe80003800000 */
[----:B------:R-:W-:Y:S05]  /*2720*/  @!P2 BRA `(.L_x_41) ;  /* 0x000000000014a947 */ /* 0x000fea0003800000 */
[----:B------:R-:W-:Y:S02]  /*2730*/  LOP3.LUT P3, RZ, R88, 0xff, RZ, 0xc0, !PT ;  /* 0x000000ff58ff7812 */ /* 0x000fe4000786c0ff */
[----:B------:R-:W-:-:S11]  /*2740*/  PLOP3.LUT P0, PT, P4, PT, PT, 0x80, 0x0 ;  /* 0x000000000000781c */ /* 0x000fd6000270f070 */
[----:B------:R-:W-:Y:S05]  /*2750*/  @!P3 BRA `(.L_x_42) ;  /* 0x00000000000cb947 */ /* 0x000fea0003800000 */
[----:B-----5:R-:W-:Y:S01]  /*2760*/  FSETP.EQ.AND P0, PT, R89, RZ, PT ;  /* 0x000000ff5900720b */ /* 0x020fe20003f02000 */
[----:B------:R-:W-:-:S12]  /*2770*/  BRA `(.L_x_42) ;  /* 0x0000000000047947 */ /* 0x000fd80003800000 */
.L_x_41:
[----:B-----5:R-:W-:-:S13]  /*2780*/  FSETP.EQ.AND P0, PT, R89, RZ, PT ;  /* 0x000000ff5900720b */ /* 0x020fda0003f02000 */
.L_x_42:
[----:B------:R-:W-:Y:S05]  /*2790*/  BSYNC B0 ;  /* 0x0000000000007941 */ /* 0x000fea0003800000 */
.L_x_40:
[----:B------:R-:W-:Y:S04]  /*27a0*/  BSSY B0, `(.L_x_43) ;  /* 0x0000007000007945 */ /* 0x000fe80003800000 */
[----:B------:R-:W-:Y:S05]  /*27b0*/  @!P2 BRA `(.L_x_44) ;  /* 0x000000000010a947 */ /* 0x000fea0003800000 */
[----:B------:R-:W-:-:S13]  /*27c0*/  LOP3.LUT P2, RZ, R88, 0xff, RZ, 0xc0, !PT ;  /* 0x000000ff58ff7812 */ /* 0x000fda000784c0ff */
[----:B------:R-:W-:Y:S05]  /*27d0*/  @!P2 BRA `(.L_x_45) ;  /* 0x00000000000ca947 */ /* 0x000fea0003800000 */
[----:B-----5:R-:W-:Y:S01]  /*27e0*/  FSETP.EQ.AND P4, PT, R89, RZ, PT ;  /* 0x000000ff5900720b */ /* 0x020fe20003f82000 */
[----:B------:R-:W-:-:S12]  /*27f0*/  BRA `(.L_x_45) ;  /* 0x0000000000047947 */ /* 0x000fd80003800000 */
.L_x_44:
[----:B-----5:R-:W-:-:S13]  /*2800*/  FSETP.EQ.AND P4, PT, R89, RZ, PT ;  /* 0x000000ff5900720b */ /* 0x020fda0003f82000 */
.L_x_45:
[----:B------:R-:W-:Y:S05]  /*2810*/  BSYNC B0 ;  /* 0x0000000000007941 */ /* 0x000fea0003800000 */
.L_x_43:
[----:B------:R-:W-:Y:S01]  /*2820*/  BSSY B0, `(.L_x_46) ;  /* 0x0000029000007945 */ /* 0x000fe20003800000 */
[----:B------:R-:W-:Y:S01]  /*2830*/  LOP3.LUT R90, R90, 0x1, RZ, 0x3c, !PT ;  /* 0x000000015a5a7812 */ /* 0x000fe200078e3cff */
[----:B------:R-:W-:Y:S01]  /*2840*/  IMAD.MOV.U32 R21, RZ, RZ, RZ ;  /* 0x000000ffff157224 */ /* 0x000fe200078e00ff */
[----:B------:R-:W-:Y:S02]  /*2850*/  CS2R R6, SRZ ;  /* 0x0000000000067805 */ /* 0x000fe4000001ff00 */
[----:B------:R-:W-:Y:S02]  /*2860*/  CS2R R4, SRZ ;  /* 0x0000000000047805 */ /* 0x000fe4000001ff00 */
[----:B------:R-:W-:Y:S02]  /*2870*/  CS2R R10, SRZ ;  /* 0x00000000000a7805 */ /* 0x000fe4000001ff00 */
[----:B------:R-:W-:Y:S01]  /*2880*/  CS2R R8, SRZ ;  /* 0x0000000000087805 */ /* 0x000fe2000001ff00 */
[----:B------:R-:W-:Y:S06]  /*2890*/  @P0 BRA `(.L_x_47) ;  /* 0x0000000000840947 */ /* 0x000fec0003800000 */
[----:B------:R-:W-:-:S13]  /*28a0*/  ISETP.NE.AND P2, PT, R107, 0x3, PT ;  /* 0x000000036b00780c */ /* 0x000fda0003f45270 */
[----:B------:R-:W-:Y:S05]  /*28b0*/  @!P2 BRA `(.L_x_48) ;  /* 0x000000000004a947 */ /* 0x000fea0003800000 */
[----:B------:R-:W-:Y:S01]  /*28c0*/  BPT.TRAP 0x1 ;  /* 0x000000040000795c */ /* 0x000fe20000300000 */
.L_x_48:
[----:B------:R-:W-:Y:S01]  /*28d0*/  SHF.L.U32 R0, R90, 0x1f, RZ ;  /* 0x0000001f5a007819 */ /* 0x000fe200000006ff */
[----:B------:R-:W-:Y:S01]  /*28e0*/  BSSY B1, `(.L_x_49) ;  /* 0x0000005000017945 */ /* 0x000fe20003800000 */
[----:B------:R-:W-:Y:S01]  /*28f0*/  IMAD.MOV.U32 R21, RZ, RZ, 0x1 ;  /* 0x00000001ff157424 */ /* 0x000fe200078e00ff */
[----:B------:R-:W-:Y:S01]  /*2900*/  MOV R6, RZ ;  /* 0x000000ff00067202 */ /* 0x000fe20000000f00 */
[----:B------:R-:W3:Y:S02]  /*2910*/  SYNCS.PHASECHK.TRANS64.TRYWAIT P2, [UR51+0x40], R0 ;  /* 0x00004000ff0075a7 */ /* 0x000ee40008040173 */
[----:B---3--:R-:W-:Y:S05]  /*2920*/  @!P2 BRA `(.L_x_50) ;  /* 0x000000b40064a947 */ /* 0x008fea0003800000 */
.L_x_164:
[----:B------:R-:W-:Y:S05]  /*2930*/  BSYNC B1 ;  /* 0x0000000000017941 */ /* 0x000fea0003800000 */
.L_x_49:
[----:B------:R-:W-:Y:S02]  /*2940*/  CS2R R4, SRZ ;  /* 0x0000000000047805 */ /* 0x000fe4000001ff00 */
[----:B------:R-:W-:Y:S02]  /*2950*/  CS2R R10, SRZ ;  /* 0x00000000000a7805 */ /* 0x000fe4000001ff00 */
[----:B------:R-:W-:Y:S01]  /*2960*/  CS2R R8, SRZ ;  /* 0x0000000000087805 */ /* 0x000fe2000001ff00 */
[----:B------:R-:W-:Y:S06]  /*2970*/  @P4 BRA `(.L_x_47) ;  /* 0x00000000004c4947 */ /* 0x000fec0003800000 */
[C---:B---3--:R-:W-:Y:S01]  /*2980*/  IMAD.SHL.U32 R0, R18.reuse, 0x10, RZ ;  /* 0x0000001012007824 */ /* 0x048fe200078e00ff */
[----:B------:R-:W-:Y:S01]  /*2990*/  SHF.R.U32.HI R5, RZ, 0x1, R18 ;  /* 0x00000001ff057819 */ /* 0x000fe20000011612 */
[C---:B------:R-:W-:Y:S01]  /*29a0*/  IMAD.SHL.U32 R3, R18.reuse, 0x20, RZ ;  /* 0x0000002012037824 */ /* 0x040fe200078e00ff */
[----:B------:R-:W-:Y:S01]  /*29b0*/  SHF.L.U32 R7, R18, 0x2, RZ ;  /* 0x0000000212077819 */ /* 0x000fe200000006ff */
[----:B------:R-:W-:Y:S05]  /*29c0*/  WARPSYNC.ALL ;  /* 0x0000000000007948 */ /* 0x000fea0003800000 */
[----:B------:R-:W-:Y:S02]  /*29d0*/  LOP3.LUT R0, R0, 0xe00, RZ, 0xc0, !PT ;  /* 0x00000e0000007812 */ /* 0x000fe400078ec0ff */
[----:B------:R-:W-:-:S02]  /*29e0*/  LOP3.LUT R4, R3, 0xc0, RZ, 0xc0, !PT ;  /* 0x000000c003047812 */ /* 0x000fc400078ec0ff */
[----:B------:R-:W-:Y:S02]  /*29f0*/  LOP3.LUT R0, R0, 0x20, R3, 0xf8, !PT ;  /* 0x0000002000007812 */ /* 0x000fe400078ef803 */
[----:B------:R-:W-:Y:S02]  /*2a00*/  LOP3.LUT R4, R4, 0x8, R5, 0xf8, !PT ;  /* 0x0000000804047812 */ /* 0x000fe400078ef805 */
[----:B------:R-:W-:Y:S02]  /*2a10*/  LOP3.LUT R0, R0, 0x100, R3, 0xf8, !PT ;  /* 0x0000010000007812 */ /* 0x000fe400078ef803 */
[----:B------:R-:W-:Y:S02]  /*2a20*/  LOP3.LUT R7, R4, 0x18, R7, 0x78, !PT ;  /* 0x0000001804077812 */ /* 0x000fe400078e7807 */
[----:B------:R-:W-:Y:S02]  /*2a30*/  LOP3.LUT P2, RZ, R18, 0x4, RZ, 0xc0, !PT ;  /* 0x0000000412ff7812 */ /* 0x000fe4000784c0ff */
[----:B------:R-:W-:-:S04]  /*2a40*/  LOP3.LUT R0, R0, R7, RZ, 0xfc, !PT ;  /* 0x0000000700007212 */ /* 0x000fc800078efcff */
[----:B------:R-:W-:-:S05]  /*2a50*/  LEA R0, R0, UR51, 0x1 ;  /* 0x0000003300007c11 */ /* 0x000fca000f8e08ff */
[C---:B------:R-:W-:Y:S01]  /*2a60*/  VIADD R3, R0.reuse, 0x200 ;  /* 0x0000020000037836 */ /* 0x040fe20000000000 */
[----:B------:R4:W3:Y:S01]  /*2a70*/  LDSM.16.M88.4 R8, [R0+0x200] ;  /* 0x000200000008783b */ /* 0x0008e20000000200 */
[----:B------:R-:W-:-:S03]  /*2a80*/  VIADD R4, R0, 0x220 ;  /* 0x0000022000047836 */ /* 0x000fc60000000000 */
[----:B------:R-:W-:-:S06]  /*2a90*/  @P2 IADD3 R4, R3, -0x20, RZ ;  /* 0xffffffe003042810 */ /* 0x000fcc0007ffe0ff */
[----:B----4-:R-:W1:Y:S02]  /*2aa0*/  LDSM.16.M88.4 R4, [R4] ;  /* 0x000000000404783b */ /* 0x010e640000000200 */
.L_x_47:
[----:B------:R-:W-:Y:S05]  /*2ab0*/  BSYNC B0 ;  /* 0x0000000000007941 */ /* 0x000fea0003800000 */
.L_x_46:
[----:B---3--:R-:W-:Y:S02]  /*2ac0*/  HADD2.F32 R0, -RZ, R9.H0_H0 ;  /* 0x20000009ff007230 */ /* 0x008fe40000004100 */
[C---:B-----5:R-:W-:Y:S01]  /*2ad0*/  FMUL R58, R92.reuse, R58 ;  /* 0x0000003a5c3a7220 */ /* 0x060fe20000400000 */
[----:B------:R-:W-:Y:S01]  /*2ae0*/  IMAD.MOV.U32 R3, RZ, RZ, 0x3aae005b ;  /* 0x3aae005bff037424 */ /* 0x000fe200078e00ff */
[----:B------:R-:W-:Y:S01]  /*2af0*/  MOV R12, 0x3c09919f ;  /* 0x3c09919f000c7802 */ /* 0x000fe20000000f00 */
[C---:B------:R-:W-:Y:S01]  /*2b00*/  FMUL R98, R92.reuse, R59 ;  /* 0x0000003b5c627220 */ /* 0x040fe20000400000 */
[----:B------:R-:W-:Y:S01]  /*2b10*/  FFMA R58, R89, R0, R58 ;  /* 0x00000000593a7223 */ /* 0x000fe2000000003a */
[----:B------:R-:W-:Y:S02]  /*2b20*/  IMAD.MOV.U32 R0, RZ, RZ, 0x38eb4c3a ;  /* 0x38eb4c3aff007424 */ /* 0x000fe400078e00ff */
[----:B------:R-:W-:Y:S01]  /*2b30*/  FMUL R61, R92, R61 ;  /* 0x0000003d5c3d7220 */ /* 0x000fe20000400000 */
[----:B------:R-:W-:-:S02]  /*2b40*/  HADD2.F32 R96, -RZ, R10.H1_H1 ;  /* 0x3000000aff607230 */ /* 0x000fc40000004100 */
[----:B------:R-:W-:Y:S01]  /*2b50*/  FMUL R100, R58, 0.70710676908493041992 ;  /* 0x3f3504f33a647820 */ /* 0x000fe20000400000 */
[C---:B------:R-:W-:Y:S01]  /*2b60*/  FMUL R63, R92.reuse, R63 ;  /* 0x0000003f5c3f7220 */ /* 0x040fe20000400000 */
[----:B------:R-:W-:Y:S01]  /*2b70*/  FMUL R57, R92, R57 ;  /* 0x000000395c397220 */ /* 0x000fe20000400000 */
[----:B------:R-:W-:Y:S01]  /*2b80*/  FMUL R58, R58, 0.5 ;  /* 0x3f0000003a3a7820 */ /* 0x000fe20000400000 */
[C---:B------:R-:W-:Y:S01]  /*2b90*/  FMUL R13, R100.reuse, R100 ;  /* 0x00000064640d7220 */ /* 0x040fe20000400000 */
[----:B------:R-:W-:Y:S01]  /*2ba0*/  FSETP.GE.AND P2, PT, |R100|, 1.0029599666595458984, PT ;  /* 0x3f8060fe6400780b */ /* 0x000fe20003f46200 */
[----:B------:R-:W-:-:S03]  /*2bb0*/  FFMA R61, R89, R96, R61 ;  /* 0x00000060593d7223 */ /* 0x000fc6000000003d */
[----:B------:R-:W-:Y:S01]  /*2bc0*/  FSEL R23, |R100|, R13, P2 ;  /* 0x0000000d64177208 */ /* 0x000fe20001000200 */
[----:B------:R-:W-:Y:S01]  /*2bd0*/  IMAD.MOV.U32 R13, RZ, RZ, 0x3d24d99a ;  /* 0x3d24d99aff0d7424 */ /* 0x000fe200078e00ff */
[----:B------:R-:W-:Y:S01]  /*2be0*/  FSEL R14, R0, 8.4834944573231041431e-05, P2 ;  /* 0x38b1e96a000e7808 */ /* 0x000fe20001000000 */
[----:B------:R-:W-:Y:S01]  /*2bf0*/  FMUL R118, R61, 0.70710676908493041992 ;  /* 0x3f3504f33d767820 */ /* 0x000fe20000400000 */
[----:B------:R-:W-:Y:S01]  /*2c00*/  FSEL R20, -R3, -0.00082130916416645050049, P2 ;  /* 0xba574d2003147808 */ /* 0x000fe20001000100 */
[----:B------:R-:W-:Y:S01]  /*2c10*/  FMUL R61, R61, 0.5 ;  /* 0x3f0000003d3d7820 */ /* 0x000fe20000400000 */
[----:B------:R-:W-:Y:S01]  /*2c20*/  FSEL R15, R12, 0.0052134888246655464172, P2 ;  /* 0x3baad5ea0c0f7808 */ /* 0x000fe20001000000 */
[C---:B------:R-:W-:Y:S01]  /*2c30*/  FMUL R99, R118.reuse, R118 ;  /* 0x0000007676637220 */ /* 0x040fe20000400000 */
[----:B-12---:R-:W-:Y:S01]  /*2c40*/  FSEL R93, -R13, -0.026868773624300956726, P2 ;  /* 0xbcdc1be70d5d7808 */ /* 0x006fe20001000100 */
[----:B------:R-:W-:Y:S01]  /*2c50*/  FFMA R20, R23, R14, R20 ;  /* 0x0000000e17147223 */ /* 0x000fe20000000014 */
[----:B------:R-:W-:Y:S01]  /*2c60*/  IMAD.MOV.U32 R14, RZ, RZ, 0x3e235519 ;  /* 0x3e235519ff0e7424 */ /* 0x000fe200078e00ff */
[----:B------:R-:W-:-:S02]  /*2c70*/  FSETP.GE.AND P5, PT, |R118|, 1.0029599666595458984, PT ;  /* 0x3f8060fe7600780b */ /* 0x000fc40003fa6200 */
[C---:B------:R-:W-:Y:S01]  /*2c80*/  FFMA R20, R23.reuse, R20, R15 ;  /* 0x0000001417147223 */ /* 0x040fe2000000000f */
[----:B------:R-:W-:Y:S02]  /*2c90*/  MOV R15, 0x3f69b4f9 ;  /* 0x3f69b4f9000f7802 */ /* 0x000fe40000000f00 */
[----:B------:R-:W-:Y:S01]  /*2ca0*/  FSEL R95, R14, 0.11284004896879196167, P2 ;  /* 0x3de718af0e5f7808 */ /* 0x000fe20001000000 */
[----:B------:R-:W-:Y:S01]  /*2cb0*/  FFMA R94, R23, R20, R93 ;  /* 0x00000014175e7223 */ /* 0x000fe2000000005d */
[----:B------:R-:W-:Y:S01]  /*2cc0*/  IMAD.MOV.U32 R20, RZ, RZ, 0x3f210a14 ;  /* 0x3f210a14ff147424 */ /* 0x000fe200078e00ff */
[----:B------:R-:W-:Y:S02]  /*2cd0*/  FSEL R93, R15, -0.37612664699554443359, P2 ;  /* 0xbec093ac0f5d7808 */ /* 0x000fe40001000000 */
[C---:B------:R-:W-:Y:S01]  /*2ce0*/  FFMA R94, R23.reuse, R94, R95 ;  /* 0x0000005e175e7223 */ /* 0x040fe2000000005f */
[----:B------:R-:W-:Y:S02]  /*2cf0*/  FSEL R99, |R118|, R99, P5 ;  /* 0x0000006376637208 */ /* 0x000fe40002800200 */
[----:B------:R-:W-:Y:S01]  /*2d00*/  FSEL R95, R20, 0.12837915122509002686, P2 ;  /* 0x3e0375d3145f7808 */ /* 0x000fe20001000000 */
[----:B------:R-:W-:Y:S01]  /*2d10*/  FFMA R94, R23, R94, R93 ;  /* 0x0000005e175e7223 */ /* 0x000fe2000000005d */
[----:B------:R-:W-:-:S02]  /*2d20*/  FSEL R93, -|R100|, R100, P2 ;  /* 0x00000064645d7208 */ /* 0x000fc40001000300 */
[----:B------:R-:W-:Y:S01]  /*2d30*/  FSEL R104, R0, 8.4834944573231041431e-05, P5 ;  /* 0x38b1e96a00687808 */ /* 0x000fe20002800000 */
[----:B------:R-:W-:Y:S01]  /*2d40*/  FFMA R94, R23, R94, R95 ;  /* 0x0000005e175e7223 */ /* 0x000fe2000000005f */
[----:B------:R-:W-:Y:S01]  /*2d50*/  FMUL R23, R92, R60 ;  /* 0x0000003c5c177220 */ /* 0x000fe20000400000 */
[----:B------:R-:W-:Y:S01]  /*2d60*/  HADD2.F32 R60, -RZ, R9.H1_H1 ;  /* 0x30000009ff3c7230 */ /* 0x000fe20000004100 */
[----:B------:R-:W-:Y:S01]  /*2d70*/  FSEL R110, -R3, -0.00082130916416645050049, P5 ;  /* 0xba574d20036e7808 */ /* 0x000fe20002800100 */
[----:B------:R-:W-:Y:S01]  /*2d80*/  FFMA R93, R94, R93, R93 ;  /* 0x0000005d5e5d7223 */ /* 0x000fe2000000005d */
[----:B------:R-:W-:Y:S01]  /*2d90*/  HADD2.F32 R94, -RZ, R10.H0_H0 ;  /* 0x2000000aff5e7230 */ /* 0x000fe20000004100 */
[----:B------:R-:W-:Y:S01]  /*2da0*/  FSEL R112, R12, 0.0052134888246655464172, P5 ;  /* 0x3baad5ea0c707808 */ /* 0x000fe20002800000 */
[----:B------:R-:W-:Y:S01]  /*2db0*/  FFMA R59, R89, R60, R98 ;  /* 0x0000003c593b7223 */ /* 0x000fe20000000062 */
[----:B------:R-:W1:Y:S01]  /*2dc0*/  @P2 MUFU.EX2 R95, R93 ;  /* 0x0000005d005f2308 */ /* 0x000e620000000800 */
[----:B------:R-:W-:Y:S01]  /*2dd0*/  FFMA R104, R99, R104, R110 ;  /* 0x0000006863687223 */ /* 0x000fe2000000006e */
[----:B------:R-:W-:Y:S01]  /*2de0*/  FFMA R60, R89, R94, R23 ;  /* 0x0000005e593c7223 */ /* 0x000fe20000000017 */
[----:B------:R-:W-:Y:S01]  /*2df0*/  FMUL R114, R59, 0.70710676908493041992 ;  /* 0x3f3504f33b727820 */ /* 0x000fe20000400000 */
[----:B------:R-:W-:Y:S01]  /*2e00*/  FSEL R110, -R13, -0.026868773624300956726, P5 ;  /* 0xbcdc1be70d6e7808 */ /* 0x000fe20002800100 */
[C---:B------:R-:W-:Y:S01]  /*2e10*/  FFMA R112, R99.reuse, R104, R112 ;  /* 0x0000006863707223 */ /* 0x040fe20000000070 */
[----:B------:R-:W-:Y:S01]  /*2e20*/  FMUL R116, R60, 0.70710676908493041992 ;  /* 0x3f3504f33c747820 */ /* 0x000fe20000400000 */
[----:B------:R-:W-:Y:S01]  /*2e30*/  FMUL R23, R114, R114 ;  /* 0x0000007272177220 */ /* 0x000fe20000400000 */
[----:B------:R-:W-:Y:S01]  /*2e40*/  FMUL R60, R60, 0.5 ;  /* 0x3f0000003c3c7820 */ /* 0x000fe20000400000 */
[----:B------:R-:W-:Y:S01]  /*2e50*/  FFMA R110, R99, R112, R110 ;  /* 0x00000070636e7223 */ /* 0x000fe2000000006e */
[----:B------:R-:W-:Y:S01]  /*2e60*/  FMUL R59, R59, 0.5 ;  /* 0x3f0000003b3b7820 */ /* 0x000fe20000400000 */
[----:B------:R-:W-:-:S04]  /*2e70*/  FSETP.GE.AND P3, PT, |R116|, 1.0029599666595458984, PT ;  /* 0x3f8060fe7400780b */ /* 0x000fc80003f66200 */
[----:B------:R-:W-:Y:S01]  /*2e80*/  FSEL R98, R0, 8.4834944573231041431e-05, P3 ;  /* 0x38b1e96a00627808 */ /* 0x000fe20001800000 */
[----:B-1----:R-:W-:Y:S01]  /*2e90*/  @P2 FADD R95, -R95, 1 ;  /* 0x3f8000005f5f2421 */ /* 0x002fe20000000100 */
[----:B------:R-:W-:Y:S02]  /*2ea0*/  FSEL R102, R12, 0.0052134888246655464172, P3 ;  /* 0x3baad5ea0c667808 */ /* 0x000fe40001800000 */
[----:B------:R-:W-:Y:S02]  /*2eb0*/  FSEL R104, R14, 0.11284004896879196167, P3 ;  /* 0x3de718af0e687808 */ /* 0x000fe40001800000 */
[----:B------:R-:W-:Y:S01]  /*2ec0*/  @P2 LOP3.LUT R93, R95, 0x80000000, R100, 0xb8, !PT ;  /* 0x800000005f5d2812 */ /* 0x000fe200078eb864 */
[----:B------:R-:W-:Y:S01]  /*2ed0*/  FMUL R95, R116, R116 ;  /* 0x00000074745f7220 */ /* 0x000fe20000400000 */
[C---:B------:R-:W-:Y:S02]  /*2ee0*/  FSETP.GE.AND P2, PT, |R114|.reuse, 1.0029599666595458984, PT ;  /* 0x3f8060fe7200780b */ /* 0x040fe40003f46200 */
[----:B------:R-:W-:Y:S01]  /*2ef0*/  FSEL R100, -R3, -0.00082130916416645050049, P3 ;  /* 0xba574d2003647808 */ /* 0x000fe20001800100 */
[----:B------:R-:W-:Y:S01]  /*2f00*/  FADD R93, R93, 1 ;  /* 0x3f8000005d5d7421 */ /* 0x000fe20000000000 */
[----:B------:R-:W-:-:S02]  /*2f10*/  FSEL R23, |R114|, R23, P2 ;  /* 0x0000001772177208 */ /* 0x000fc40001000200 */
[----:B------:R-:W-:Y:S01]  /*2f20*/  FSEL R94, R0, 8.4834944573231041431e-05, P2 ;  /* 0x38b1e96a005e7808 */ /* 0x000fe20001000000 */
[----:B------:R-:W-:Y:S01]  /*2f30*/  FMUL R93, R93, R58 ;  /* 0x0000003a5d5d7220 */ /* 0x000fe20000400000 */
[----:B------:R-:W-:Y:S02]  /*2f40*/  FSEL R96, -R3, -0.00082130916416645050049, P2 ;  /* 0xba574d2003607808 */ /* 0x000fe40001000100 */
[----:B------:R-:W-:Y:S02]  /*2f50*/  FSEL R97, |R116|, R95, P3 ;  /* 0x0000005f74617208 */ /* 0x000fe40001800200 */
[----:B------:R-:W-:Y:S01]  /*2f60*/  FSEL R95, -|R114|, R114, P2 ;  /* 0x00000072725f7208 */ /* 0x000fe20001000300 */
[----:B------:R-:W-:Y:S01]  /*2f70*/  FFMA R94, R23, R94, R96 ;  /* 0x0000005e175e7223 */ /* 0x000fe20000000060 */
[----:B------:R-:W-:Y:S01]  /*2f80*/  FSEL R96, R12, 0.0052134888246655464172, P2 ;  /* 0x3baad5ea0c607808 */ /* 0x000fe20001000000 */
[----:B------:R-:W-:Y:S01]  /*2f90*/  FFMA R100, R97, R98, R100 ;  /* 0x0000006261647223 */ /* 0x000fe20000000064 */
[----:B------:R-:W-:-:S03]  /*2fa0*/  FSEL R98, -R13, -0.026868773624300956726, P2 ;  /* 0xbcdc1be70d627808 */ /* 0x000fc60001000100 */
[----:B------:R-:W-:Y:S01]  /*2fb0*/  FFMA R94, R23, R94, R96 ;  /* 0x0000005e175e7223 */ /* 0x000fe20000000060 */
[----:B------:R-:W-:Y:S01]  /*2fc0*/  FSEL R96, R14, 0.11284004896879196167, P2 ;  /* 0x3de718af0e607808 */ /* 0x000fe20001000000 */
[----:B------:R-:W-:Y:S01]  /*2fd0*/  FFMA R100, R97, R100, R102 ;  /* 0x0000006461647223 */ /* 0x000fe20000000066 */
[----:B------:R-:W-:Y:S01]  /*2fe0*/  FSEL R102, -R13, -0.026868773624300956726, P3 ;  /* 0xbcdc1be70d667808 */ /* 0x000fe20001800100 */
[----:B------:R-:W-:Y:S01]  /*2ff0*/  FFMA R94, R23, R94, R98 ;  /* 0x0000005e175e7223 */ /* 0x000fe20000000062 */
[----:B------:R-:W-:-:S03]  /*3000*/  FSEL R98, R15, -0.37612664699554443359, P2 ;  /* 0xbec093ac0f627808 */ /* 0x000fc60001000000 */
[----:B------:R-:W-:Y:S01]  /*3010*/  FFMA R94, R23, R94, R96 ;  /* 0x0000005e175e7223 */ /* 0x000fe20000000060 */
[----:B------:R-:W-:Y:S01]  /*3020*/  FFMA R100, R97, R100, R102 ;  /* 0x0000006461647223 */ /* 0x000fe20000000066 */
[----:B------:R-:W-:Y:S02]  /*3030*/  FSEL R96, R20, 0.12837915122509002686, P2 ;  /* 0x3e0375d314607808 */ /* 0x000fe40001000000 */
[----:B------:R-:W-:Y:S01]  /*3040*/  FFMA R94, R23, R94, R98 ;  /* 0x0000005e175e7223 */ /* 0x000fe20000000062 */
[----:B------:R-:W-:Y:S01]  /*3050*/  FSEL R98, R15, -0.37612664699554443359, P3 ;  /* 0xbec093ac0f627808 */ /* 0x000fe20001800000 */
[----:B------:R-:W-:Y:S01]  /*3060*/  FFMA R100, R97, R100, R104 ;  /* 0x0000006461647223 */ /* 0x000fe20000000068 */
[----:B------:R-:W-:Y:S01]  /*3070*/  FSEL R102, R14, 0.11284004896879196167, P5 ;  /* 0x3de718af0e667808 */ /* 0x000fe20002800000 */
[----:B------:R-:W-:Y:S01]  /*3080*/  FFMA R94, R23, R94, R96 ;  /* 0x0000005e175e7223 */ /* 0x000fe20000000060 */
[----:B------:R-:W-:Y:S01]  /*3090*/  FSEL R96, R20, 0.12837915122509002686, P3 ;  /* 0x3e0375d314607808 */ /* 0x000fe20001800000 */
[----:B------:R-:W-:Y:S01]  /*30a0*/  FFMA R98, R97, R100, R98 ;  /* 0x0000006461627223 */ /* 0x000fe20000000062 */
[----:B------:R-:W-:Y:S01]  /*30b0*/  FSEL R100, R15, -0.37612664699554443359, P5 ;  /* 0xbec093ac0f647808 */ /* 0x000fe20002800000 */
[----:B------:R-:W-:Y:S01]  /*30c0*/  FFMA R102, R99, R110, R102 ;  /* 0x0000006e63667223 */ /* 0x000fe20000000066 */
[----:B------:R-:W-:Y:S01]  /*30d0*/  FFMA R94, R94, R95, R95 ;  /* 0x0000005f5e5e7223 */ /* 0x000fe2000000005f */
[----:B------:R-:W-:Y:S01]  /*30e0*/  FSEL R95, -|R116|, R116, P3 ;  /* 0x00000074745f7208 */ /* 0x000fe20001800300 */
[----:B------:R-:W-:Y:S01]  /*30f0*/  FFMA R96, R97, R98, R96 ;  /* 0x0000006261607223 */ /* 0x000fe20000000060 */
[----:B------:R-:W-:Y:S01]  /*3100*/  FSEL R23, R20, 0.12837915122509002686, P5 ;  /* 0x3e0375d314177808 */ /* 0x000fe20002800000 */
[C---:B------:R-:W-:Y:S01]  /*3110*/  FFMA R100, R99.reuse, R102, R100 ;  /* 0x0000006663647223 */ /* 0x040fe20000000064 */
[----:B------:R-:W1:Y:S01]  /*3120*/  @P2 MUFU.EX2 R97, R94 ;  /* 0x0000005e00612308 */ /* 0x000e620000000800 */
[----:B------:R-:W-:Y:S01]  /*3130*/  FFMA R95, R96, R95, R95 ;  /* 0x0000005f605f7223 */ /* 0x000fe2000000005f */
[----:B------:R-:W-:Y:S01]  /*3140*/  FSEL R96, -|R118|, R118, P5 ;  /* 0x0000007676607208 */ /* 0x000fe20002800300 */
[----:B------:R-:W-:Y:S01]  /*3150*/  FFMA R23, R99, R100, R23 ;  /* 0x0000006463177223 */ /* 0x000fe20000000017 */
[----:B------:R-:W-:Y:S01]  /*3160*/  FMUL R100, R92, R62 ;  /* 0x0000003e5c647220 */ /* 0x000fe20000400000 */
[----:B------:R-:W-:-:S02]  /*3170*/  HADD2.F32 R62, -RZ, R11.H0_H0 ;  /* 0x2000000bff3e7230 */ /* 0x000fc40000004100 */
[----:B------:R-:W-:Y:S01]  /*3180*/  FFMA R96, R23, R96, R96 ;  /* 0x0000006017607223 */ /* 0x000fe20000000060 */
[----:B------:R-:W2:Y:S01]  /*3190*/  @P3 MUFU.EX2 R99, R95 ;  /* 0x0000005f00633308 */ /* 0x000ea20000000800 */
[----:B------:R-:W-:Y:S01]  /*31a0*/  FMUL R23, R92, R64 ;  /* 0x000000405c177220 */ /* 0x000fe20000400000 */
[----:B------:R-:W-:Y:S02]  /*31b0*/  HADD2.F32 R64, -RZ, R11.H1_H1 ;  /* 0x3000000bff407230 */ /* 0x000fe40000004100 */
[C---:B------:R-:W-:Y:S01]  /*31c0*/  FFMA R62, R89.reuse, R62, R100 ;  /* 0x0000003e593e7223 */ /* 0x040fe20000000064 */
[----:B------:R-:W-:Y:S02]  /*31d0*/  HADD2.F32 R98, -RZ, R4.H0_H0 ;  /* 0x20000004ff627230 */ /* 0x000fe40000004100 */
[----:B------:R-:W-:Y:S01]  /*31e0*/  FFMA R63, R89, R64, R63 ;  /* 0x00000040593f7223 */ /* 0x000fe2000000003f */
[----:B------:R-:W3:Y:S01]  /*31f0*/  @P5 MUFU.EX2 R101, R96 ;  /* 0x0000006000655308 */ /* 0x000ee20000000800 */
[----:B-1----:R-:W-:Y:S01]  /*3200*/  @P2 FADD R97, -R97, 1 ;  /* 0x3f80000061612421 */ /* 0x002fe20000000100 */
[C---:B------:R-:W-:Y:S01]  /*3210*/  FMUL R120, R62.reuse, 0.70710676908493041992 ;  /* 0x3f3504f33e787820 */ /* 0x040fe20000400000 */
[----:B------:R-:W-:Y:S01]  /*3220*/  FFMA R64, R89, R98, R23 ;  /* 0x0000006259407223 */ /* 0x000fe20000000017 */
[----:B------:R-:W-:Y:S01]  /*3230*/  FMUL R122, R63, 0.70710676908493041992 ;  /* 0x3f3504f33f7a7820 */ /* 0x000fe20000400000 */
[----:B------:R-:W-:Y:S01]  /*3240*/  FMUL R62, R62, 0.5 ;  /* 0x3f0000003e3e7820 */ /* 0x000fe20000400000 */
[----:B------:R-:W-:Y:S01]  /*3250*/  @P2 LOP3.LUT R94, R97, 0x80000000, R114, 0xb8, !PT ;  /* 0x80000000615e2812 */ /* 0x000fe200078eb872 */
[C---:B------:R-:W-:Y:S01]  /*3260*/  FMUL R23, R120.reuse, R120 ;  /* 0x0000007878177220 */ /* 0x040fe20000400000 */
[----:B------:R-:W-:Y:S01]  /*3270*/  FSETP.GE.AND P2, PT, |R120|, 1.0029599666595458984, PT ;  /* 0x3f8060fe7800780b */ /* 0x000fe20003f46200 */
[----:B--2---:R-:W-:Y:S01]  /*3280*/  @P3 FADD R99, -R99, 1 ;  /* 0x3f80000063633421 */ /* 0x004fe20000000100 */
[----:B------:R-:W-:Y:S01]  /*3290*/  FMUL R97, R122, R122 ;  /* 0x0000007a7a617220 */ /* 0x000fe20000400000 */
[----:B------:R-:W-:Y:S01]  /*32a0*/  FMUL R124, R64, 0.70710676908493041992 ;  /* 0x3f3504f3407c7820 */ /* 0x000fe20000400000 */
[----:B------:R-:W-:Y:S01]  /*32b0*/  FSEL R23, |R120|, R23, P2 ;  /* 0x0000001778177208 */ /* 0x000fe20001000200 */
[----:B------:R-:W-:Y:S01]  /*32c0*/  FADD R94, R94, 1 ;  /* 0x3f8000005e5e7421 */ /* 0x000fe20000000000 */
[----:B------:R-:W-:Y:S01]  /*32d0*/  @P3 LOP3.LUT R95, R99, 0x80000000, R116, 0xb8, !PT ;  /* 0x80000000635f3812 */ /* 0x000fe200078eb874 */
[----:B------:R-:W-:Y:S01]  /*32e0*/  FMUL R64, R64, 0.5 ;  /* 0x3f00000040407820 */ /* 0x000fe20000400000 */
[----:B------:R-:W-:Y:S01]  /*32f0*/  FSETP.GE.AND P3, PT, |R122|, 1.0029599666595458984, PT ;  /* 0x3f8060fe7a00780b */ /* 0x000fe20003f66200 */
[----:B---3--:R-:W-:Y:S01]  /*3300*/  @P5 FADD R101, -R101, 1 ;  /* 0x3f80000065655421 */ /* 0x008fe20000000100 */
[----:B------:R-:W-:Y:S01]  /*3310*/  FSEL R98, R0, 8.4834944573231041431e-05, P2 ;  /* 0x38b1e96a00627808 */ /* 0x000fe20001000000 */
[----:B------:R-:W-:Y:S01]  /*3320*/  FADD R95, R95, 1 ;  /* 0x3f8000005f5f7421 */ /* 0x000fe20000000000 */
[----:B------:R-:W-:Y:S01]  /*3330*/  FSEL R100, -R3, -0.00082130916416645050049, P2 ;  /* 0xba574d2003647808 */ /* 0x000fe20001000100 */
[----:B------:R-:W-:Y:S01]  /*3340*/  FMUL R94, R94, R59 ;  /* 0x0000003b5e5e7220 */ /* 0x000fe20000400000 */
[----:B------:R-:W-:Y:S01]  /*3350*/  FSEL R99, |R122|, R97, P3 ;  /* 0x000000617a637208 */ /* 0x000fe20001800200 */
[----:B------:R-:W-:Y:S01]  /*3360*/  FMUL R95, R95, R60 ;  /* 0x0000003c5f5f7220 */ /* 0x000fe20000400000 */
[----:B------:R-:W-:Y:S01]  /*3370*/  FSEL R102, R0, 8.4834944573231041431e-05, P3 ;  /* 0x38b1e96a00667808 */ /* 0x000fe20001800000 */
[----:B------:R-:W-:Y:S01]  /*3380*/  FFMA R98, R23, R98, R100 ;  /* 0x0000006217627223 */ /* 0x000fe20000000064 */
[----:B------:R-:W-:Y:S01]  /*3390*/  FSEL R104, -R3, -0.00082130916416645050049, P3 ;  /* 0xba574d2003687808 */ /* 0x000fe20001800100 */
[----:B------:R-:W-:Y:S01]  /*33a0*/  FMUL R63, R63, 0.5 ;  /* 0x3f0000003f3f7820 */ /* 0x000fe20000400000 */
[----:B------:R-:W-:Y:S01]  /*33b0*/  @P5 LOP3.LUT R96, R101, 0x80000000, R118, 0xb8, !PT ;  /* 0x8000000065605812 */ /* 0x000fe200078eb876 */
[----:B------:R-:W-:Y:S01]  /*33c0*/  FMUL R101, R124, R124 ;  /* 0x0000007c7c657220 */ /* 0x000fe20000400000 */
[----:B------:R-:W-:Y:S01]  /*33d0*/  FSEL R100, R12, 0.0052134888246655464172, P2 ;  /* 0x3baad5ea0c647808 */ /* 0x000fe20001000000 */
[----:B------:R-:W-:Y:S01]  /*33e0*/  FFMA R104, R99, R102, R104 ;  /* 0x0000006663687223 */ /* 0x000fe20000000068 */
[----:B------:R-:W-:Y:S01]  /*33f0*/  FSETP.GE.AND P5, PT, |R124|, 1.0029599666595458984, PT ;  /* 0x3f8060fe7c00780b */ /* 0x000fe20003fa6200 */
[----:B------:R-:W-:Y:S01]  /*3400*/  FADD R96, R96, 1 ;  /* 0x3f80000060607421 */ /* 0x000fe20000000000 */
[----:B------:R-:W-:Y:S01]  /*3410*/  FSEL R102, -R13, -0.026868773624300956726, P2 ;  /* 0xbcdc1be70d667808 */ /* 0x000fe20001000100 */
[C---:B------:R-:W-:Y:S01]  /*3420*/  FFMA R98, R23.reuse, R98, R100 ;  /* 0x0000006217627223 */ /* 0x040fe20000000064 */
[----:B------:R-:W-:Y:S01]  /*3430*/  FSEL R103, |R124|, R101, P5 ;  /* 0x000000657c677208 */ /* 0x000fe20002800200 */
[----:B------:R-:W-:Y:S01]  /*3440*/  FMUL R96, R96, R61 ;  /* 0x0000003d60607220 */ /* 0x000fe20000400000 */
[----:B------:R-:W-:Y:S01]  /*3450*/  FSEL R112, R0, 8.4834944573231041431e-05, P5 ;  /* 0x38b1e96a00707808 */ /* 0x000fe20002800000 */
[----:B------:R-:W-:Y:S01]  /*3460*/  FFMA R98, R23, R98, R102 ;  /* 0x0000006217627223 */ /* 0x000fe20000000066 */
[----:B------:R-:W-:-:S02]  /*3470*/  FSEL R114, -R3, -0.00082130916416645050049, P5 ;  /* 0xba574d2003727808 */ /* 0x000fc40002800100 */
[----:B------:R-:W-:Y:S02]  /*3480*/  FSEL R110, R12, 0.0052134888246655464172, P3 ;  /* 0x3baad5ea0c6e7808 */ /* 0x000fe40001800000 */
[----:B------:R-:W-:Y:S01]  /*3490*/  FSEL R100, R14, 0.11284004896879196167, P2 ;  /* 0x3de718af0e647808 */ /* 0x000fe20001000000 */
[----:B------:R-:W-:Y:S01]  /*34a0*/  FFMA R112, R103, R112, R114 ;  /* 0x0000007067707223 */ /* 0x000fe20000000072 */
[----:B------:R-:W-:Y:S01]  /*34b0*/  FSEL R116, R12, 0.0052134888246655464172, P5 ;  /* 0x3baad5ea0c747808 */ /* 0x000fe20002800000 */
[----:B------:R-:W-:Y:S01]  /*34c0*/  FFMA R104, R99, R104, R110 ;  /* 0x0000006863687223 */ /* 0x000fe2000000006e */
[----:B------:R-:W-:Y:S01]  /*34d0*/  FSEL R110, -R13, -0.026868773624300956726, P3 ;  /* 0xbcdc1be70d6e7808 */ /* 0x000fe20001800100 */
[----:B------:R-:W-:Y:S01]  /*34e0*/  FFMA R98, R23, R98, R100 ;  /* 0x0000006217627223 */ /* 0x000fe20000000064 */
[----:B------:R-:W-:Y:S01]  /*34f0*/  FSEL R102, R15, -0.37612664699554443359, P2 ;  /* 0xbec093ac0f667808 */ /* 0x000fe20001000000 */
[----:B------:R-:W-:Y:S01]  /*3500*/  FFMA R116, R103, R112, R116 ;  /* 0x0000007067747223 */ /* 0x000fe20000000074 */
[----:B------:R-:W-:Y:S01]  /*3510*/  FSEL R112, R14, 0.11284004896879196167, P3 ;  /* 0x3de718af0e707808 */ /* 0x000fe20001800000 */
[----:B------:R-:W-:Y:S01]  /*3520*/  FFMA R104, R99, R104, R110 ;  /* 0x0000006863687223 */ /* 0x000fe2000000006e */
[----:B------:R-:W-:Y:S01]  /*3530*/  FSEL R100, R20, 0.12837915122509002686, P2 ;  /* 0x3e0375d314647808 */ /* 0x000fe20001000000 */
[----:B------:R-:W-:Y:S01]  /*3540*/  FFMA R98, R23, R98, R102 ;  /* 0x0000006217627223 */ /* 0x000fe20000000066 */
[----:B------:R-:W-:Y:S01]  /*3550*/  FSEL R114, -R13, -0.026868773624300956726, P5 ;  /* 0xbcdc1be70d727808 */ /* 0x000fe20002800100 */
[----:B------:R-:W-:Y:S01]  /*3560*/  FFMA R104, R99, R104, R112 ;  /* 0x0000006863687223 */ /* 0x000fe20000000070 */
[----:B------:R-:W-:Y:S01]  /*3570*/  FSEL R102, R15, -0.37612664699554443359, P3 ;  /* 0xbec093ac0f667808 */ /* 0x000fe20001800000 */
[----:B------:R-:W-:Y:S01]  /*3580*/  FFMA R98, R23, R98, R100 ;  /* 0x0000006217627223 */ /* 0x000fe20000000064 */
[----:B------:R-:W-:Y:S01]  /*3590*/  FSEL R97, -|R120|, R120, P2 ;  /* 0x0000007878617208 */ /* 0x000fe20001000300 */
[----:B------:R-:W-:Y:S01]  /*35a0*/  FFMA R114, R103, R116, R114 ;  /* 0x0000007467727223 */ /* 0x000fe20000000072 */
[----:B------:R-:W-:Y:S01]  /*35b0*/  FSEL R110, R14, 0.11284004896879196167, P5 ;  /* 0x3de718af0e6e7808 */ /* 0x000fe20002800000 */
[----:B------:R-:W-:Y:S01]  /*35c0*/  FFMA R102, R99, R104, R102 ;  /* 0x0000006863667223 */ /* 0x000fe20000000066 */
[----:B------:R-:W-:Y:S01]  /*35d0*/  FSEL R100, R20, 0.12837915122509002686, P3 ;  /* 0x3e0375d314647808 */ /* 0x000fe20001800000 */
[----:B------:R-:W-:Y:S01]  /*35e0*/  FFMA R97, R98, R97, R97 ;  /* 0x0000006162617223 */ /* 0x000fe20000000061 */
[----:B------:R-:W-:Y:S01]  /*35f0*/  FSEL R98, R15, -0.37612664699554443359, P5 ;  /* 0xbec093ac0f627808 */ /* 0x000fe20002800000 */
        /* <DEDUP_REMOVED lines=9> */
[C---:B------:R-:W-:Y:S01]  /*3690*/  FMUL R104, R92.reuse, R65 ;  /* 0x000000415c687220 */ /* 0x040fe20000400000 */
[----:B------:R-:W-:Y:S01]  /*36a0*/  FMUL R65, R92, R66 ;  /* 0x000000425c417220 */ /* 0x000fe20000400000 */
[----:B------:R-:W-:-:S02]  /*36b0*/  HADD2.F32 R66, -RZ, R4.H1_H1 ;  /* 0x30000004ff427230 */ /* 0x000fc40000004100 */
[----:B------:R-:W-:Y:S01]  /*36c0*/  FFMA R99, R99, R100, R100 ;  /* 0x0000006463637223 */ /* 0x000fe20000000064 */
[----:B------:R-:W2:Y:S01]  /*36d0*/  @P3 MUFU.EX2 R103, R98 ;  /* 0x0000006200673308 */ /* 0x000ea20000000800 */
[----:B------:R-:W-:Y:S01]  /*36e0*/  FMUL R23, R92, R67 ;  /* 0x000000435c177220 */ /* 0x000fe20000400000 */
[--C-:B------:R-:W-:Y:S02]  /*36f0*/  HADD2.F32 R100, -RZ, R5.reuse.H0_H0 ;  /* 0x20000005ff647230 */ /* 0x100fe40000004100 */
[C---:B------:R-:W-:Y:S01]  /*3700*/  FFMA R67, R89.reuse, R66, R104 ;  /* 0x0000004259437223 */ /* 0x040fe20000000068 */
[----:B------:R-:W-:Y:S01]  /*3710*/  HADD2.F32 R102, -RZ, R5.H1_H1 ;  /* 0x30000005ff667230 */ /* 0x000fe20000004100 */
[----:B------:R-:W-:Y:S01]  /*3720*/  F2FP.F16.F32.PACK_AB R61, R94, R93 ;  /* 0x0000005d5e3d723e */ /* 0x000fe200000000ff */
[----:B------:R-:W-:Y:S01]  /*3730*/  FFMA R65, R89, R100, R65 ;  /* 0x0000006459417223 */ /* 0x000fe20000000041 */
[----:B------:R-:W3:Y:S01]  /*3740*/  @P5 MUFU.EX2 R105, R99 ;  /* 0x0000006300695308 */ /* 0x000ee20000000800 */
[----:B-1----:R-:W-:Y:S01]  /*3750*/  @P2 FADD R101, -R101, 1 ;  /* 0x3f80000065652421 */ /* 0x002fe20000000100 */
[----:B------:R-:W-:Y:S01]  /*3760*/  FFMA R66, R89, R102, R23 ;  /* 0x0000006659427223 */ /* 0x000fe20000000017 */
[----:B------:R-:W-:-:S03]  /*3770*/  FMUL R58, R65, 0.5 ;  /* 0x3f000000413a7820 */ /* 0x000fc60000400000 */
[----:B------:R-:W-:Y:S01]  /*3780*/  @P2 LOP3.LUT R97, R101, 0x80000000, R120, 0xb8, !PT ;  /* 0x8000000065612812 */ /* 0x000fe200078eb878 */
[----:B------:R-:W-:Y:S01]  /*3790*/  FMUL R120, R67, 0.70710676908493041992 ;  /* 0x3f3504f343787820 */ /* 0x000fe20000400000 */
[C---:B------:R-:W-:Y:S01]  /*37a0*/  FMUL R113, R66.reuse, 0.70710676908493041992 ;  /* 0x3f3504f342717820 */ /* 0x040fe20000400000 */
[----:B--2---:R-:W-:Y:S01]  /*37b0*/  @P3 FADD R103, -R103, 1 ;  /* 0x3f80000067673421 */ /* 0x004fe20000000100 */
[----:B------:R-:W-:Y:S01]  /*37c0*/  FMUL R59, R66, 0.5 ;  /* 0x3f000000423b7820 */ /* 0x000fe20000400000 */
[C---:B------:R-:W-:Y:S01]  /*37d0*/  FMUL R23, R120.reuse, R120 ;  /* 0x0000007878177220 */ /* 0x040fe20000400000 */
[C---:B------:R-:W-:Y:S01]  /*37e0*/  FSETP.GE.AND P2, PT, |R120|.reuse, 1.0029599666595458984, PT ;  /* 0x3f8060fe7800780b */ /* 0x040fe20003f46200 */
[----:B------:R-:W-:Y:S01]  /*37f0*/  FMUL R67, R67, 0.5 ;  /* 0x3f00000043437820 */ /* 0x000fe20000400000 */
[----:B------:R-:W-:Y:S01]  /*3800*/  @P3 LOP3.LUT R98, R103, 0x80000000, R122, 0xb8, !PT ;  /* 0x8000000067623812 */ /* 0x000fe200078eb87a */
[----:B------:R-:W-:Y:S01]  /*3810*/  FMUL R122, R65, 0.70710676908493041992 ;  /* 0x3f3504f3417a7820 */ /* 0x000fe20000400000 */
[----:B------:R-:W-:Y:S01]  /*3820*/  FSEL R23, |R120|, R23, P2 ;  /* 0x0000001778177208 */ /* 0x000fe20001000200 */
[----:B---3--:R-:W-:Y:S01]  /*3830*/  @P5 FADD R105, -R105, 1 ;  /* 0x3f80000069695421 */ /* 0x008fe20000000100 */
[----:B------:R-:W-:Y:S01]  /*3840*/  FSEL R100, R0, 8.4834944573231041431e-05, P2 ;  /* 0x38b1e96a00647808 */ /* 0x000fe20001000000 */
[C---:B------:R-:W-:Y:S01]  /*3850*/  FMUL R101, R122.reuse, R122 ;  /* 0x0000007a7a657220 */ /* 0x040fe20000400000 */
[----:B------:R-:W-:Y:S01]  /*3860*/  FSETP.GE.AND P3, PT, |R122|, 1.0029599666595458984, PT ;  /* 0x3f8060fe7a00780b */ /* 0x000fe20003f66200 */
[----:B------:R-:W-:Y:S01]  /*3870*/  FADD R97, R97, 1 ;  /* 0x3f80000061617421 */ /* 0x000fe20000000000 */
[----:B------:R-:W-:Y:S01]  /*3880*/  FSEL R102, -R3, -0.00082130916416645050049, P2 ;  /* 0xba574d2003667808 */ /* 0x000fe20001000100 */
[----:B------:R-:W-:Y:S01]  /*3890*/  FADD R98, R98, 1 ;  /* 0x3f80000062627421 */ /* 0x000fe20000000000 */
[----:B------:R-:W-:Y:S01]  /*38a0*/  @P5 LOP3.LUT R99, R105, 0x80000000, R124, 0xb8, !PT ;  /* 0x8000000069635812 */ /* 0x000fe200078eb87c */
[----:B------:R-:W-:Y:S01]  /*38b0*/  FMUL R105, R113, R113 ;  /* 0x0000007171697220 */ /* 0x000fe20000400000 */
[----:B------:R-:W-:Y:S01]  /*38c0*/  FSEL R103, |R122|, R101, P3 ;  /* 0x000000657a677208 */ /* 0x000fe20001800200 */
[----:B------:R-:W-:Y:S01]  /*38d0*/  FFMA R100, R23, R100, R102 ;  /* 0x0000006417647223 */ /* 0x000fe20000000066 */
[----:B------:R-:W-:Y:S01]  /*38e0*/  FSEL R104, R0, 8.4834944573231041431e-05, P3 ;  /* 0x38b1e96a00687808 */ /* 0x000fe20001800000 */
[----:B------:R-:W-:Y:S01]  /*38f0*/  FADD R99, R99, 1 ;  /* 0x3f80000063637421 */ /* 0x000fe20000000000 */
[----:B------:R-:W-:Y:S01]  /*3900*/  FSEL R110, -R3, -0.00082130916416645050049, P3 ;  /* 0xba574d20036e7808 */ /* 0x000fe20001800100 */
[----:B------:R-:W-:Y:S01]  /*3910*/  FMUL R97, R97, R62 ;  /* 0x0000003e61617220 */ /* 0x000fe20000400000 */
[----:B------:R-:W-:Y:S01]  /*3920*/  FSETP.GE.AND P5, PT, |R113|, 1.0029599666595458984, PT ;  /* 0x3f8060fe7100780b */ /* 0x000fe20003fa6200 */
[----:B------:R-:W-:Y:S01]  /*3930*/  FMUL R64, R99, R64 ;  /* 0x0000004063407220 */ /* 0x000fe20000400000 */
[----:B------:R-:W-:Y:S01]  /*3940*/  FSEL R102, R12, 0.0052134888246655464172, P2 ;  /* 0x3baad5ea0c667808 */ /* 0x000fe20001000000 */
[----:B------:R-:W-:Y:S01]  /*3950*/  FFMA R110, R103, R104, R110 ;  /* 0x00000068676e7223 */ /* 0x000fe2000000006e */
[----:B------:R-:W-:Y:S01]  /*3960*/  FSEL R111, |R113|, R105, P5 ;  /* 0x00000069716f7208 */ /* 0x000fe20002800200 */
[----:B------:R-:W-:Y:S01]  /*3970*/  FMUL R98, R98, R63 ;  /* 0x0000003f62627220 */ /* 0x000fe20000400000 */
[----:B------:R-:W-:Y:S01]  /*3980*/  FSEL R114, R0, 8.4834944573231041431e-05, P5 ;  /* 0x38b1e96a00727808 */ /* 0x000fe20002800000 */
[----:B------:R-:W-:Y:S01]  /*3990*/  FFMA R100, R23, R100, R102 ;  /* 0x0000006417647223 */ /* 0x000fe20000000066 */
[----:B------:R-:W-:-:S02]  /*39a0*/  FSEL R116, -R3, -0.00082130916416645050049, P5 ;  /* 0xba574d2003747808 */ /* 0x000fc40002800100 */
[C---:B------:R-:W-:Y:S02]  /*39b0*/  FSEL R112, R12.reuse, 0.0052134888246655464172, P3 ;  /* 0x3baad5ea0c707808 */ /* 0x040fe40001800000 */
[----:B------:R-:W-:Y:S01]  /*39c0*/  FSEL R104, -R13, -0.026868773624300956726, P2 ;  /* 0xbcdc1be70d687808 */ /* 0x000fe20001000100 */
[----:B------:R-:W-:Y:S01]  /*39d0*/  FFMA R114, R111, R114, R116 ;  /* 0x000000726f727223 */ /* 0x000fe20000000074 */
[----:B------:R-:W-:Y:S01]  /*39e0*/  FSEL R118, R12, 0.0052134888246655464172, P5 ;  /* 0x3baad5ea0c767808 */ /* 0x000fe20002800000 */
[----:B------:R-:W-:Y:S01]  /*39f0*/  FFMA R110, R103, R110, R112 ;  /* 0x0000006e676e7223 */ /* 0x000fe20000000070 */
[C---:B------:R-:W-:Y:S01]  /*3a00*/  FSEL R102, R14.reuse, 0.11284004896879196167, P2 ;  /* 0x3de718af0e667808 */ /* 0x040fe20001000000 */
[----:B------:R-:W-:Y:S01]  /*3a10*/  FFMA R100, R23, R100, R104 ;  /* 0x0000006417647223 */ /* 0x000fe20000000068 */
[----:B------:R-:W-:Y:S01]  /*3a20*/  FSEL R112, -R13, -0.026868773624300956726, P3 ;  /* 0xbcdc1be70d707808 */ /* 0x000fe20001800100 */
[----:B------:R-:W-:Y:S01]  /*3a30*/  FFMA R118, R111, R114, R118 ;  /* 0x000000726f767223 */ /* 0x000fe20000000076 */
[----:B------:R-:W-:Y:S01]  /*3a40*/  FSEL R104, R15, -0.37612664699554443359, P2 ;  /* 0xbec093ac0f687808 */ /* 0x000fe20001000000 */
[----:B------:R-:W-:Y:S01]  /*3a50*/  FFMA R100, R23, R100, R102 ;  /* 0x0000006417647223 */ /* 0x000fe20000000066 */
[----:B------:R-:W-:Y:S01]  /*3a60*/  FSEL R114, R14, 0.11284004896879196167, P3 ;  /* 0x3de718af0e727808 */ /* 0x000fe20001800000 */
[----:B------:R-:W-:Y:S01]  /*3a70*/  FFMA R110, R103, R110, R112 ;  /* 0x0000006e676e7223 */ /* 0x000fe20000000070 */
[----:B------:R-:W-:Y:S01]  /*3a80*/  FSEL R116, -R13, -0.026868773624300956726, P5 ;  /* 0xbcdc1be70d747808 */ /* 0x000fe20002800100 */
[----:B------:R-:W-:Y:S01]  /*3a90*/  FFMA R100, R23, R100, R104 ;  /* 0x0000006417647223 */ /* 0x000fe20000000068 */
[----:B------:R-:W-:Y:S01]  /*3aa0*/  FSEL R102, R20, 0.12837915122509002686, P2 ;  /* 0x3e0375d314667808 */ /* 0x000fe20001000000 */
[----:B------:R-:W-:Y:S01]  /*3ab0*/  FFMA R110, R103, R110, R114 ;  /* 0x0000006e676e7223 */ /* 0x000fe20000000072 */
[----:B------:R-:W-:Y:S01]  /*3ac0*/  FSEL R104, R15, -0.37612664699554443359, P3 ;  /* 0xbec093ac0f687808 */ /* 0x000fe20001800000 */
[----:B------:R-:W-:Y:S01]  /*3ad0*/  FFMA R116, R111, R118, R116 ;  /* 0x000000766f747223 */ /* 0x000fe20000000074 */
[----:B------:R-:W-:Y:S01]  /*3ae0*/  FSEL R112, R14, 0.11284004896879196167, P5 ;  /* 0x3de718af0e707808 */ /* 0x000fe20002800000 */
[----:B------:R-:W-:Y:S01]  /*3af0*/  FFMA R100, R23, R100, R102 ;  /* 0x0000006417647223 */ /* 0x000fe20000000066 */
[----:B------:R-:W-:Y:S01]  /*3b00*/  FSEL R101, -|R120|, R120, P2 ;  /* 0x0000007878657208 */ /* 0x000fe20001000300 */
        /* <DEDUP_REMOVED lines=8> */
[----:B------:R-:W-:Y:S01]  /*3b90*/  FFMA R110, R111, R112, R110 ;  /* 0x000000706f6e7223 */ /* 0x000fe2000000006e */
[----:B------:R-:W1:Y:S01]  /*3ba0*/  @P2 MUFU.EX2 R105, R100 ;  /* 0x0000006400692308 */ /* 0x000e620000000800 */
[----:B------:R-:W-:Y:S01]  /*3bb0*/  FFMA R101, R102, R101, R101 ;  /* 0x0000006566657223 */ /* 0x000fe20000000065 */
[----:B------:R-:W-:Y:S01]  /*3bc0*/  FSEL R102, -|R113|, R113, P5 ;  /* 0x0000007171667208 */ /* 0x000fe20002800300 */
[----:B------:R-:W-:Y:S01]  /*3bd0*/  FFMA R23, R111, R110, R23 ;  /* 0x0000006e6f177223 */ /* 0x000fe20000000017 */
[----:B------:R-:W-:Y:S01]  /*3be0*/  FMUL R110, R92, R68 ;  /* 0x000000445c6e7220 */ /* 0x000fe20000400000 */
[----:B------:R-:W-:-:S02]  /*3bf0*/  HADD2.F32 R68, -RZ, R6.H0_H0 ;  /* 0x20000006ff447230 */ /* 0x000fc40000004100 */
[C---:B------:R-:W-:Y:S01]  /*3c00*/  FMUL R103, R92.reuse, R70 ;  /* 0x000000465c677220 */ /* 0x040fe20000400000 */
[----:B------:R-:W-:Y:S01]  /*3c10*/  FFMA R102, R23, R102, R102 ;  /* 0x0000006617667223 */ /* 0x000fe20000000066 */
[----:B------:R-:W2:Y:S01]  /*3c20*/  @P3 MUFU.EX2 R111, R101 ;  /* 0x00000065006f3308 */ /* 0x000ea20000000800 */
[----:B------:R-:W-:Y:S01]  /*3c30*/  FMUL R23, R92, R69 ;  /* 0x000000455c177220 */ /* 0x000fe20000400000 */
[----:B------:R-:W-:Y:S02]  /*3c40*/  HADD2.F32 R70, -RZ, R6.H1_H1 ;  /* 0x30000006ff467230 */ /* 0x000fe40000004100 */
[C---:B------:R-:W-:Y:S01]  /*3c50*/  FFMA R69, R89.reuse, R68, R110 ;  /* 0x0000004459457223 */ /* 0x040fe2000000006e */
[----:B------:R-:W-:Y:S01]  /*3c60*/  HADD2.F32 R104, -RZ, R7.H0_H0 ;  /* 0x20000007ff687230 */ /* 0x000fe20000004100 */
[----:B------:R-:W-:Y:S01]  /*3c70*/  F2FP.F16.F32.PACK_AB R62, R96, R95 ;  /* 0x0000005f603e723e */ /* 0x000fe200000000ff */
[----:B------:R-:W-:Y:S01]  /*3c80*/  FFMA R70, R89, R70, R23 ;  /* 0x0000004659467223 */ /* 0x000fe20000000017 */
[----:B------:R-:W3:Y:S01]  /*3c90*/  @P5 MUFU.EX2 R112, R102 ;  /* 0x0000006600705308 */ /* 0x000ee20000000800 */
[----:B-1----:R-:W-:Y:S01]  /*3ca0*/  @P2 FADD R105, -R105, 1 ;  /* 0x3f80000069692421 */ /* 0x002fe20000000100 */
[----:B------:R-:W-:Y:S01]  /*3cb0*/  FMUL R124, R69, 0.70710676908493041992 ;  /* 0x3f3504f3457c7820 */ /* 0x000fe20000400000 */
[----:B------:R-:W-:Y:S01]  /*3cc0*/  FMUL R126, R70, 0.70710676908493041992 ;  /* 0x3f3504f3467e7820 */ /* 0x000fe20000400000 */
[----:B------:R-:W-:Y:S01]  /*3cd0*/  FFMA R68, R89, R104, R103 ;  /* 0x0000006859447223 */ /* 0x000fe20000000067 */
        /* <DEDUP_REMOVED lines=10> */
[----:B------:R-:W-:Y:S01]  /*3d80*/  FMUL R111, R128, R128 ;  /* 0x00000080806f7220 */ /* 0x000fe20000400000 */
[----:B------:R-:W-:Y:S01]  /*3d90*/  FSETP.GE.AND P3, PT, |R126|, 1.0029599666595458984, PT ;  /* 0x3f8060fe7e00780b */ /* 0x000fe20003f66200 */
[----:B---3--:R-:W-:Y:S01]  /*3da0*/  @P5 FADD R112, -R112, 1 ;  /* 0x3f80000070705421 */ /* 0x008fe20000000100 */
[----:B------:R-:W-:Y:S01]  /*3db0*/  FSEL R104, R0, 8.4834944573231041431e-05, P2 ;  /* 0x38b1e96a00687808 */ /* 0x000fe20001000000 */
[----:B------:R-:W-:Y:S01]  /*3dc0*/  FADD R101, R101, 1 ;  /* 0x3f80000065657421 */ /* 0x000fe20000000000 */
[----:B------:R-:W-:Y:S01]  /*3dd0*/  FSEL R110, -R3, -0.00082130916416645050049, P2 ;  /* 0xba574d20036e7808 */ /* 0x000fe20001000100 */
[----:B------:R-:W-:Y:S01]  /*3de0*/  FMUL R70, R70, 0.5 ;  /* 0x3f00000046467820 */ /* 0x000fe20000400000 */
        /* <DEDUP_REMOVED lines=13> */
[----:B------:R-:W-:Y:S01]  /*3ec0*/  FMUL R59, R68, 0.5 ;  /* 0x3f000000443b7820 */ /* 0x000fe20000400000 */
        /* <DEDUP_REMOVED lines=38> */
[----:B------:R-:W-:-:S02]  /*4130*/  HADD2.F32 R114, -RZ, R7.H1_H1 ;  /* 0x30000007ff727230 */ /* 0x000fc40000004100 */
[C---:B------:R-:W-:Y:S01]  /*4140*/  FMUL R116, R92.reuse, R71 ;  /* 0x000000475c747220 */ /* 0x040fe20000400000 */
[--C-:B------:R-:W-:Y:S02]  /*4150*/  HADD2.F32 R112, -RZ, R8.reuse.H1_H1 ;  /* 0x30000008ff707230 */ /* 0x100fe40000004100 */
[----:B------:R-:W-:Y:S01]  /*4160*/  FFMA R104, R113, R104, R104 ;  /* 0x0000006871687223 */ /* 0x000fe20000000068 */
[----:B------:R-:W2:Y:S01]  /*4170*/  @P3 MUFU.EX2 R111, R105 ;  /* 0x00000069006f3308 */ /* 0x000ea20000000800 */
[----:B------:R-:W-:Y:S01]  /*4180*/  FMUL R71, R92, R56 ;  /* 0x000000385c477220 */ /* 0x000fe20000400000 */
[----:B------:R-:W-:Y:S02]  /*4190*/  HADD2.F32 R110, -RZ, R8.H0_H0 ;  /* 0x20000008ff6e7230 */ /* 0x000fe40000004100 */
[C---:B------:R-:W-:Y:S01]  /*41a0*/  FFMA R56, R89.reuse, R114, R116 ;  /* 0x0000007259387223 */ /* 0x040fe20000000074 */
[----:B------:R-:W-:Y:S01]  /*41b0*/  FFMA R57, R89, R112, R57 ;  /* 0x0000007059397223 */ /* 0x000fe20000000039 */
[----:B------:R-:W-:-:S02]  /*41c0*/  SHF.R.U32.HI R122, RZ, 0x1, R18 ;  /* 0x00000001ff7a7819 */ /* 0x000fc40000011612 */
[----:B------:R-:W-:Y:S01]  /*41d0*/  FMUL R120, R56, 0.70710676908493041992 ;  /* 0x3f3504f338787820 */ /* 0x000fe20000400000 */
[----:B------:R-:W3:Y:S01]  /*41e0*/  @P5 MUFU.EX2 R113, R104 ;  /* 0x0000006800715308 */ /* 0x000ee20000000800 */
[----:B-1----:R-:W-:Y:S01]  /*41f0*/  @P2 FADD R23, -R23, 1 ;  /* 0x3f80000017172421 */ /* 0x002fe20000000100 */
[----:B------:R-:W-:Y:S01]  /*4200*/  FMUL R125, R57, 0.70710676908493041992 ;  /* 0x3f3504f3397d7820 */ /* 0x000fe20000400000 */
[----:B------:R-:W-:Y:S01]  /*4210*/  FFMA R71, R89, R110, R71 ;  /* 0x0000006e59477223 */ /* 0x000fe20000000047 */
[----:B------:R-:W-:Y:S01]  /*4220*/  FMUL R58, R57, 0.5 ;  /* 0x3f000000393a7820 */ /* 0x000fe20000400000 */
[----:B------:R-:W-:Y:S01]  /*4230*/  MOV R57, 0x20 ;  /* 0x0000002000397802 */ /* 0x000fe20000000f00 */
[----:B------:R-:W-:Y:S01]  /*4240*/  FMUL R110, R125, R125 ;  /* 0x0000007d7d6e7220 */ /* 0x000fe20000400000 */
[----:B------:R-:W-:Y:S01]  /*4250*/  @P2 LOP3.LUT R103, R23, 0x80000000, R124, 0xb8, !PT ;  /* 0x8000000017672812 */ /* 0x000fe200078eb87c */
[----:B------:R-:W-:Y:S01]  /*4260*/  FMUL R118, R71, 0.70710676908493041992 ;  /* 0x3f3504f347767820 */ /* 0x000fe20000400000 */
[----:B--2---:R-:W-:Y:S01]  /*4270*/  @P3 FADD R111, -R111, 1 ;  /* 0x3f8000006f6f3421 */ /* 0x004fe20000000100 */
[----:B------:R-:W-:-:S02]  /*4280*/  FSETP.GE.AND P2, PT, |R120|, 1.0029599666595458984, PT ;  /* 0x3f8060fe7800780b */ /* 0x000fc40003f46200 */
[----:B------:R-:W-:Y:S01]  /*4290*/  FMUL R23, R118, R118 ;  /* 0x0000007676177220 */ /* 0x000fe20000400000 */
[----:B------:R-:W-:Y:S01]  /*42a0*/  FADD R103, R103, 1 ;  /* 0x3f80000067677421 */ /* 0x000fe20000000000 */
[----:B------:R-:W-:Y:S01]  /*42b0*/  @P3 LOP3.LUT R105, R111, 0x80000000, R126, 0xb8, !PT ;  /* 0x800000006f693812 */ /* 0x000fe200078eb87e */
[----:B------:R-:W-:Y:S01]  /*42c0*/  FMUL R111, R120, R120 ;  /* 0x00000078786f7220 */ /* 0x000fe20000400000 */
[----:B------:R-:W-:Y:S01]  /*42d0*/  FSETP.GE.AND P3, PT, |R125|, 1.0029599666595458984, PT ;  /* 0x3f8060fe7d00780b */ /* 0x000fe20003f66200 */
[----:B---3--:R-:W-:Y:S01]  /*42e0*/  @P5 FADD R113, -R113, 1 ;  /* 0x3f80000071715421 */ /* 0x008fe20000000100 */
[----:B------:R-:W-:Y:S01]  /*42f0*/  FSEL R117, R0, 8.4834944573231041431e-05, P2 ;  /* 0x38b1e96a00757808 */ /* 0x000fe20001000000 */
[----:B------:R-:W-:Y:S01]  /*4300*/  FMUL R66, R103, R60 ;  /* 0x0000003c67427220 */ /* 0x000fe20000400000 */
[----:B------:R-:W-:Y:S01]  /*4310*/  FSEL R116, |R120|, R111, P2 ;  /* 0x0000006f78747208 */ /* 0x000fe20001000200 */
[----:B------:R-:W-:Y:S01]  /*4320*/  FMUL R60, R56, 0.5 ;  /* 0x3f000000383c7820 */ /* 0x000fe20000400000 */
[----:B------:R-:W-:Y:S01]  /*4330*/  @P5 LOP3.LUT R104, R113, 0x80000000, R128, 0xb8, !PT ;  /* 0x8000000071685812 */ /* 0x000fe200078eb880 */
[----:B------:R-:W-:Y:S01]  /*4340*/  FMUL R56, R71, 0.5 ;  /* 0x3f00000047387820 */ /* 0x000fe20000400000 */
[----:B------:R-:W-:Y:S01]  /*4350*/  FSEL R112, |R125|, R110, P3 ;  /* 0x0000006e7d707208 */ /* 0x000fe20001800200 */
[----:B------:R-:W-:Y:S01]  /*4360*/  FADD R105, R105, 1 ;  /* 0x3f80000069697421 */ /* 0x000fe20000000000 */
[----:B------:R-:W-:Y:S01]  /*4370*/  FSEL R119, -R3, -0.00082130916416645050049, P2 ;  /* 0xba574d2003777808 */ /* 0x000fe20001000100 */
[----:B------:R-:W-:Y:S01]  /*4380*/  FADD R104, R104, 1 ;  /* 0x3f80000068687421 */ /* 0x000fe20000000000 */
[----:B------:R-:W-:Y:S01]  /*4390*/  FSEL R113, R0, 8.4834944573231041431e-05, P3 ;  /* 0x38b1e96a00717808 */ /* 0x000fe20001800000 */
[----:B------:R-:W-:Y:S01]  /*43a0*/  FMUL R105, R105, R70 ;  /* 0x0000004669697220 */ /* 0x000fe20000400000 */
[----:B------:R-:W-:Y:S01]  /*43b0*/  FSEL R115, -R3, -0.00082130916416645050049, P3 ;  /* 0xba574d2003737808 */ /* 0x000fe20001800100 */
[----:B------:R-:W-:Y:S01]  /*43c0*/  FFMA R117, R116, R117, R119 ;  /* 0x0000007574757223 */ /* 0x000fe20000000077 */
[----:B------:R-:W-:Y:S01]  /*43d0*/  FSETP.GE.AND P5, PT, |R118|, 1.0029599666595458984, PT ;  /* 0x3f8060fe7600780b */ /* 0x000fe20003fa6200 */
[----:B------:R-:W-:Y:S01]  /*43e0*/  FMUL R59, R104, R59 ;  /* 0x0000003b683b7220 */ /* 0x000fe20000400000 */
[----:B------:R-:W-:Y:S01]  /*43f0*/  FSEL R121, R12, 0.0052134888246655464172, P2 ;  /* 0x3baad5ea0c797808 */ /* 0x000fe20001000000 */
[----:B------:R-:W-:Y:S01]  /*4400*/  FFMA R113, R112, R113, R115 ;  /* 0x0000007170717223 */ /* 0x000fe20000000073 */
[----:B------:R-:W-:-:S02]  /*4410*/  FSEL R110, |R118|, R23, P5 ;  /* 0x00000017766e7208 */ /* 0x000fc40002800200 */
[----:B------:R-:W-:Y:S01]  /*4420*/  FSEL R23, R0, 8.4834944573231041431e-05, P5 ;  /* 0x38b1e96a00177808 */ /* 0x000fe20002800000 */
[----:B------:R-:W-:Y:S01]  /*4430*/  FFMA R121, R116, R117, R121 ;  /* 0x0000007574797223 */ /* 0x000fe20000000079 */
[----:B------:R-:W-:Y:S02]  /*4440*/  FSEL R111, -R3, -0.00082130916416645050049, P5 ;  /* 0xba574d20036f7808 */ /* 0x000fe40002800100 */
[----:B------:R-:W-:Y:S02]  /*4450*/  FSEL R115, R12, 0.0052134888246655464172, P3 ;  /* 0x3baad5ea0c737808 */ /* 0x000fe40001800000 */
[C---:B------:R-:W-:Y:S01]  /*4460*/  FSEL R119, -R13.reuse, -0.026868773624300956726, P2 ;  /* 0xbcdc1be70d777808 */ /* 0x040fe20001000100 */
[----:B------:R-:W-:Y:S01]  /*4470*/  FFMA R23, R110, R23, R111 ;  /* 0x000000176e177223 */ /* 0x000fe2000000006f */
[C---:B------:R-:W-:Y:S01]  /*4480*/  FSEL R117, -R13.reuse, -0.026868773624300956726, P3 ;  /* 0xbcdc1be70d757808 */ /* 0x040fe20001800100 */
[----:B------:R-:W-:Y:S01]  /*4490*/  FFMA R113, R112, R113, R115 ;  /* 0x0000007170717223 */ /* 0x000fe20000000073 */
[----:B------:R-:W-:Y:S01]  /*44a0*/  FSEL R111, R12, 0.0052134888246655464172, P5 ;  /* 0x3baad5ea0c6f7808 */ /* 0x000fe20002800000 */
[----:B------:R-:W-:Y:S01]  /*44b0*/  FFMA R119, R116, R121, R119 ;  /* 0x0000007974777223 */ /* 0x000fe20000000077 */
[----:B------:R-:W-:Y:S01]  /*44c0*/  FSEL R123, R14, 0.11284004896879196167, P2 ;  /* 0x3de718af0e7b7808 */ /* 0x000fe20001000000 */
[----:B------:R-:W-:Y:S01]  /*44d0*/  FFMA R113, R112, R113, R117 ;  /* 0x0000007170717223 */ /* 0x000fe20000000075 */
[----:B------:R-:W-:Y:S01]  /*44e0*/  FSEL R115, R14, 0.11284004896879196167, P3 ;  /* 0x3de718af0e737808 */ /* 0x000fe20001800000 */
[----:B------:R-:W-:Y:S01]  /*44f0*/  FFMA R23, R110, R23, R111 ;  /* 0x000000176e177223 */ /* 0x000fe2000000006f */
[----:B------:R-:W-:Y:S01]  /*4500*/  FSEL R111, -R13, -0.026868773624300956726, P5 ;  /* 0xbcdc1be70d6f7808 */ /* 0x000fe20002800100 */
[----:B------:R-:W-:Y:S01]  /*4510*/  FFMA R119, R116, R119, R123 ;  /* 0x0000007774777223 */ /* 0x000fe2000000007b */
[C---:B------:R-:W-:Y:S01]  /*4520*/  FSEL R117, R15.reuse, -0.37612664699554443359, P2 ;  /* 0xbec093ac0f757808 */ /* 0x040fe20001000000 */
[----:B------:R-:W-:Y:S01]  /*4530*/  FFMA R113, R112, R113, R115 ;  /* 0x0000007170717223 */ /* 0x000fe20000000073 */
[C---:B------:R-:W-:Y:S01]  /*4540*/  FSEL R114, R15.reuse, -0.37612664699554443359, P3 ;  /* 0xbec093ac0f727808 */ /* 0x040fe20001800000 */
[----:B------:R-:W-:Y:S01]  /*4550*/  FFMA R23, R110, R23, R111 ;  /* 0x000000176e177223 */ /* 0x000fe2000000006f */
[----:B------:R-:W-:Y:S01]  /*4560*/  FSEL R115, R20, 0.12837915122509002686, P3 ;  /* 0x3e0375d314737808 */ /* 0x000fe20001800000 */
[----:B------:R-:W-:Y:S01]  /*4570*/  FFMA R117, R116, R119, R117 ;  /* 0x0000007774757223 */ /* 0x000fe20000000075 */
[----:B------:R-:W-:Y:S01]  /*4580*/  FSEL R119, R20, 0.12837915122509002686, P2 ;  /* 0x3e0375d314777808 */ /* 0x000fe20001000000 */
[----:B------:R-:W-:Y:S01]  /*4590*/  FFMA R113, R112, R113, R114 ;  /* 0x0000007170717223 */ /* 0x000fe20000000072 */
[----:B------:R-:W-:Y:S01]  /*45a0*/  FSEL R111, R14, 0.11284004896879196167, P5 ;  /* 0x3de718af0e6f7808 */ /* 0x000fe20002800000 */
[----:B------:R-:W-:Y:S01]  /*45b0*/  IMAD.U32 R121, RZ, RZ, UR48 ;  /* 0x00000030ff797e24 */ /* 0x000fe2000f8e00ff */
[----:B------:R-:W-:Y:S01]  /*45c0*/  FSEL R114, -|R120|, R120, P2 ;  /* 0x0000007878727208 */ /* 0x000fe20001000300 */
[----:B------:R-:W-:Y:S01]  /*45d0*/  FFMA R115, R112, R113, R115 ;  /* 0x0000007170737223 */ /* 0x000fe20000000073 */
[----:B------:R-:W-:Y:S01]  /*45e0*/  FSEL R113, R15, -0.37612664699554443359, P5 ;  /* 0xbec093ac0f717808 */ /* 0x000fe20002800000 */
[----:B------:R-:W-:Y:S01]  /*45f0*/  FFMA R117, R116, R117, R119 ;  /* 0x0000007574757223 */ /* 0x000fe20000000077 */
[----:B------:R-:W-:Y:S01]  /*4600*/  FFMA R111, R110, R23, R111 ;  /* 0x000000176e6f7223 */ /* 0x000fe2000000006f */
[----:B------:R-:W-:-:S02]  /*4610*/  FSEL R112, R20, 0.12837915122509002686, P5 ;  /* 0x3e0375d314707808 */ /* 0x000fc40002800000 */
[----:B------:R-:W-:Y:S01]  /*4620*/  FFMA R117, R117, R114, R114 ;  /* 0x0000007275757223 */ /* 0x000fe20000000072 */
[----:B------:R-:W-:Y:S01]  /*4630*/  FFMA R111, R110, R111, R113 ;  /* 0x0000006f6e6f7223 */ /* 0x000fe20000000071 */
[----:B------:R-:W-:Y:S01]  /*4640*/  FSEL R114, -|R125|, R125, P3 ;  /* 0x0000007d7d727208 */ /* 0x000fe20001800300 */
[----:B------:R-:W-:Y:S01]  /*4650*/  IMAD.SHL.U32 R113, R18, 0x20, RZ ;  /* 0x0000002012717824 */ /* 0x000fe200078e00ff */
[----:B------:R-:W1:Y:S01]  /*4660*/  @P2 MUFU.EX2 R116, R117 ;  /* 0x0000007500742308 */ /* 0x000e620000000800 */
[----:B------:R-:W-:Y:S01]  /*4670*/  FFMA R111, R110, R111, R112 ;  /* 0x0000006f6e6f7223 */ /* 0x000fe20000000070 */
[----:B------:R-:W-:Y:S02]  /*4680*/  IMAD.SHL.U32 R110, R18, 0x10, RZ ;  /* 0x00000010126e7824 */ /* 0x000fe400078e00ff */
[----:B------:R-:W-:Y:S01]  /*4690*/  FFMA R115, R115, R114, R114 ;  /* 0x0000007273737223 */ /* 0x000fe20000000072 */
[----:B------:R-:W-:Y:S02]  /*46a0*/  FSEL R114, -|R118|, R118, P5 ;  /* 0x0000007676727208 */ /* 0x000fe40002800300 */
[----:B------:R-:W-:-:S02]  /*46b0*/  IADD3 R23, R121, UR49, RZ ;  /* 0x0000003179177c10 */ /* 0x000fc4000fffe0ff */
[----:B------:R-:W-:Y:S01]  /*46c0*/  LOP3.LUT R110, R110, 0xe00, RZ, 0xc0, !PT ;  /* 0x00000e006e6e7812 */ /* 0x000fe200078ec0ff */
[----:B------:R-:W-:Y:S01]  /*46d0*/  FFMA R111, R111, R114, R114 ;  /* 0x000000726f6f7223 */ /* 0x000fe20000000072 */
[----:B------:R-:W2:Y:S01]  /*46e0*/  @P3 MUFU.EX2 R112, R115 ;  /* 0x0000007300703308 */ /* 0x000ea20000000800 */
[----:B------:R-:W-:Y:S02]  /*46f0*/  R2UR UR5, R23 ;  /* 0x00000000170572ca */ /* 0x000fe400000e0000 */
[----:B------:R-:W-:Y:S02]  /*4700*/  LOP3.LUT R114, R110, 0x20, R113, 0xf8, !PT ;  /* 0x000000206e727812 */ /* 0x000fe400078ef871 */
[----:B------:R-:W-:Y:S01]  /*4710*/  LOP3.LUT R119, R113, 0xc0, RZ, 0xc0, !PT ;  /* 0x000000c071777812 */ /* 0x000fe200078ec0ff */
[----:B-1----:R-:W-:Y:S02]  /*4720*/  @P2 FADD R116, -R116, 1 ;  /* 0x3f80000074742421 */ /* 0x002fe40000000100 */
[----:B------:R-:W1:Y:S01]  /*4730*/  @P5 MUFU.EX2 R110, R111 ;  /* 0x0000006f006e5308 */ /* 0x000e620000000800 */
[----:B------:R-:W-:-:S02]  /*4740*/  LOP3.LUT R119, R119, 0x8, R122, 0xf8, !PT ;  /* 0x0000000877777812 */ /* 0x000fc400078ef87a */
[----:B------:R-:W-:Y:S02]  /*4750*/  SHF.L.U32 R122, R18, 0x2, RZ ;  /* 0x00000002127a7819 */ /* 0x000fe400000006ff */
[----:B------:R-:W-:Y:S01]  /*4760*/  LOP3.LUT R114, R114, 0x100, R113, 0xf8, !PT ;  /* 0x0000010072727812 */ /* 0x000fe200078ef871 */
[----:B------:R-:W-:Y:S01]  /*4770*/  USHF.R.U32.HI UR4, URZ, 0x2, UR5 ;  /* 0x000000023f047899 */ /* 0x000fe20008011605 */
[----:B------:R-:W-:Y:S01]  /*4780*/  LOP3.LUT R119, R119, 0x18, R122, 0x78, !PT ;  /* 0x0000001877777812 */ /* 0x000fe200078e787a */
[----:B------:R-:W-:Y:S01]  /*4790*/  UISETP.GT.U32.AND UP0, UPT, UR5, 0x3, UPT ;  /* 0x000000030500788c */ /* 0x000fe2000bf04070 */
[----:B--2---:R-:W-:Y:S01]  /*47a0*/  @P3 FADD R112, -R112, 1 ;  /* 0x3f80000070703421 */ /* 0x004fe20000000100 */
[----:B------:R-:W-:Y:S01]  /*47b0*/  ULOP3.LUT UR4, UR4, 0x1, URZ, 0xc0, !UPT ;  /* 0x0000000104047892 */ /* 0x000fe2000f8ec03f */
[----:B------:R-:W-:Y:S01]  /*47c0*/  @P2 LOP3.LUT R117, R116, 0x80000000, R120, 0xb8, !PT ;  /* 0x8000000074752812 */ /* 0x000fe200078eb878 */
[----:B------:R-:W-:Y:S01]  /*47d0*/  UISETP.LT.U32.AND UP0, UPT, UR49, 0x4, UP0 ;  /* 0x000000043100788c */ /* 0x000fe20008701070 */
[----:B------:R-:W-:Y:S01]  /*47e0*/  LOP3.LUT R114, R114, R119, RZ, 0xfc, !PT ;  /* 0x0000007772727212 */ /* 0x000fe200078efcff */
[----:B------:R-:W-:Y:S01]  /*47f0*/  UISETP.NE.U32.AND UP1, UPT, UR4, 0x1, UPT ;  /* 0x000000010400788c */ /* 0x000fe2000bf25070 */
[----:B------:R-:W-:Y:S01]  /*4800*/  @P3 LOP3.LUT R115, R112, 0x80000000, R125, 0xb8, !PT ;  /* 0x8000000070733812 */ /* 0x000fe200078eb87d */
[----:B------:R-:W-:Y:S01]  /*4810*/  FADD R117, R117, 1 ;  /* 0x3f80000075757421 */ /* 0x000fe20000000000 */
[----:B-1----:R-:W-:Y:S01]  /*4820*/  @P5 FADD R110, -R110, 1 ;  /* 0x3f8000006e6e5421 */ /* 0x002fe20000000100 */
[----:B------:R-:W-:Y:S01]  /*4830*/  USEL UR5, URZ, 0x1, !UP0 ;  /* 0x000000013f057887 */ /* 0x000fe2000c000000 */
[----:B------:R-:W-:Y:S01]  /*4840*/  LOP3.LUT P3, RZ, R18, 0x4, RZ, 0xc0, !PT ;  /* 0x0000000412ff7812 */ /* 0x000fe2000786c0ff */
[----:B------:R-:W-:Y:S01]  /*4850*/  FADD R115, R115, 1 ;  /* 0x3f80000073737421 */ /* 0x000fe20000000000 */
[----:B------:R-:W-:Y:S01]  /*4860*/  UISETP.GT.U32.AND UP0, UPT, UR49, 0x3, !UP1 ;  /* 0x000000033100788c */ /* 0x000fe2000cf04070 */
[----:B------:R-:W-:Y:S01]  /*4870*/  @P5 LOP3.LUT R111, R110, 0x80000000, R118, 0xb8, !PT ;  /* 0x800000006e6f5812 */ /* 0x000fe200078eb876 */
[----:B------:R-:W-:Y:S01]  /*4880*/  FMUL R60, R117, R60 ;  /* 0x0000003c753c7220 */ /* 0x000fe20000400000 */
[----:B------:R-:W-:Y:S01]  /*4890*/  FMUL R68, R115, R58 ;  /* 0x0000003a73447220 */ /* 0x000fe20000400000 */
[----:B------:R-:W-:Y:S01]  /*48a0*/  SEL R57, R57, 0xffffffe0, !P3 ;  /* 0xffffffe039397807 */ /* 0x000fe20005800000 */
[----:B------:R-:W-:Y:S01]  /*48b0*/  USEL UR4, URZ, 0x1, !UP0 ;  /* 0x000000013f047887 */ /* 0x000fe2000c000000 */
[----:B------:R-:W-:Y:S01]  /*48c0*/  FADD R111, R111, 1 ;  /* 0x3f8000006f6f7421 */ /* 0x000fe20000000000 */
[----:B------:R-:W-:Y:S01]  /*48d0*/  IMAD.U32 R116, RZ, RZ, UR5 ;  /* 0x00000005ff747e24 */ /* 0x000fe2000f8e00ff */
[----:B------:R-:W-:-:S02]  /*48e0*/  F2FP.F16.F32.PACK_AB R64, R67, R64 ;  /* 0x000000404340723e */ /* 0x000fc400000000ff */
[----:B------:R-:W-:Y:S01]  /*48f0*/  FMUL R111, R111, R56 ;  /* 0x000000386f6f7220 */ /* 0x000fe20000400000 */
[----:B------:R-:W-:Y:S02]  /*4900*/  LEA R56, R114, UR51, 0x1 ;  /* 0x0000003372387c11 */ /* 0x000fe4000f8e08ff */
[----:B------:R-:W-:Y:S02]  /*4910*/  F2FP.F16.F32.PACK_AB R67, R60, R59 ;  /* 0x0000003b3c43723e */ /* 0x000fe400000000ff */
[----:B------:R-:W-:Y:S01]  /*4920*/  F2FP.F16.F32.PACK_AB R63, R98, R97 ;  /* 0x00000061623f723e */ /* 0x000fe200000000ff */
[----:B------:R-:W-:Y:S01]  /*4930*/  VIADD R58, R56, 0x200 ;  /* 0x00000200383a7836 */ /* 0x000fe20000000000 */
[----:B------:R-:W-:Y:S02]  /*4940*/  F2FP.F16.F32.PACK_AB R60, R68, R111 ;  /* 0x0000006f443c723e */ /* 0x000fe400000000ff */
[----:B------:R-:W-:Y:S01]  /*4950*/  F2FP.F16.F32.PACK_AB R65, R102, R65 ;  /* 0x000000416641723e */ /* 0x000fe200000000ff */
[----:B------:R-:W-:Y:S01]  /*4960*/  IMAD.IADD R59, R58, 0x1, R57 ;  /* 0x000000013a3b7824 */ /* 0x000fe200078e0239 */
[----:B------:R-:W-:-:S02]  /*4970*/  F2FP.F16.F32.PACK_AB R66, R105, R66 ;  /* 0x000000426942723e */ /* 0x000fc400000000ff */
[----:B------:R-:W-:Y:S01]  /*4980*/  LOP3.LUT R91, R91, UR4, R116, 0x96, !PT ;  /* 0x000000045b5b7c12 */ /* 0x000fe2000f8e9674 */
[----:B------:R-:W-:Y:S05]  /*4990*/  WARPSYNC.ALL ;  /* 0x0000000000007948 */ /* 0x000fea0003800000 */
[----:B------:R1:W-:Y:S01]  /*49a0*/  STSM.16.M88.4 [R56+0x200], R60 ;  /* 0x0002003c38007844 */ /* 0x0003e20000000200 */
[----:B------:R-:W-:Y:S01]  /*49b0*/  LOP3.LUT R113, R18, 0xff, RZ, 0xc0, !PT ;  /* 0x000000ff12717812 */ /* 0x000fe200078ec0ff */
[----:B------:R-:W-:Y:S02]  /*49c0*/  BSSY B0, `(.L_x_51) ;  /* 0x0000012000007945 */ /* 0x000fe40003800000 */
[----:B------:R1:W-:Y:S02]  /*49d0*/  STSM.16.M88.4 [R59], R64 ;  /* 0x000000403b007844 */ /* 0x0003e40000000200 */
[----:B------:R-:W-:Y:S01]  /*49e0*/  VIADD R113, R113, 0x1f ;  /* 0x0000001f71717836 */ /* 0x000fe20000000000 */
[----:B------:R-:W-:Y:S01]  /*49f0*/  @!PT LDS RZ, [RZ] ;  /* 0x00000000fffff984 */ /* 0x000fe20000000800 */
[----:B------:R-:W-:Y:S01]  /*4a00*/  @!PT LDS RZ, [RZ] ;  /* 0x00000000fffff984 */ /* 0x000fe20000000800 */
[----:B------:R-:W-:Y:S01]  /*4a10*/  @!PT LDS RZ, [RZ] ;  /* 0x00000000fffff984 */ /* 0x000fe20000000800 */
[----:B------:R-:W-:Y:S01]  /*4a20*/  @!PT LDS RZ, [RZ] ;  /* 0x00000000fffff984 */ /* 0x000fe20000000800 */
[----:B------:R2:W-:Y:S06]  /*4a30*/  MEMBAR.ALL.CTA ;  /* 0x0000000000007992 */ /* 0x0005ec0000008000 */
[----:B--2---:R-:W2:Y:S02]  /*4a40*/  FENCE.VIEW.ASYNC.S ;  /* 0x00000000000073c6 */ /* 0x004ea40000000000 */
[----:B--2---:R-:W-:Y:S01]  /*4a50*/  BAR.SYNC.DEFER_BLOCKING 0x1, 0x100 ;  /* 0x0044000000007b1d */ /* 0x004fe20000010000 */
[----:B------:R-:W-:-:S13]  /*4a60*/  ISETP.GT.U32.AND P2, PT, R113, 0x3e, PT ;  /* 0x0000003e7100780c */ /* 0x000fda0003f44070 */
[----:B-1----:R-:W-:Y:S05]  /*4a70*/  @P2 BRA `(.L_x_52) ;  /* 0x0000000000182947 */ /* 0x002fea0003800000 */
[----:B------:R-:W-:Y:S02]  /*4a80*/  UIADD3 UR4, UP0, UR52, 0x4f0, URZ ;  /* 0x000004f034047890 */ /* 0x000fe4000ff1e03f */
[----:B------:R-:W-:Y:S02]  /*4a90*/  UIADD3 UR44, UR51, 0x200, URZ ;  /* 0x00000200332c7890 */ /* 0x000fe4000fffe03f */
[----:B------:R-:W-:-:S09]  /*4aa0*/  UIADD3.X UR5, URZ, UR53, URZ, UP0, !UPT ;  /* 0x000000353f057290 */ /* 0x000fd200087fe43f */
[----:B------:R1:W-:Y:S01]  /*4ab0*/  UTMASTG.3D [UR44], [UR4] ;  /* 0x0000002c040073b5 */ /* 0x0003e20008010000 */
[----:B------:R0:W-:Y:S01]  /*4ac0*/  UTMACMDFLUSH ;  /* 0x00000000000079b7 */ /* 0x0001e20000000000 */
[----:B-1----:R-:W-:-:S04]  /*4ad0*/  DEPBAR.LE SB0, 0x1 ;  /* 0x000080400000791a */ /* 0x002fc80000000000 */
.L_x_52:
[----:B------:R-:W-:Y:S05]  /*4ae0*/  BSYNC B0 ;  /* 0x0000000000007941 */ /* 0x000fea0003800000 */
.L_x_51:
[----:B------:R-:W-:Y:S01]  /*4af0*/  BAR.SYNC.DEFER_BLOCKING 0x1, 0x100 ;  /* 0x0044000000007b1d */ /* 0x000fe20000010000 */
[----:B------:R-:W-:-:S13]  /*4b00*/  ISETP.NE.AND P5, PT, RZ, UR43, PT ;  /* 0x0000002bff007c0c */ /* 0x000fda000bfa5270 */
[----:B------:R-:W-:Y:S05]  /*4b10*/  @!P5 BRA `(.L_x_53) ;  /* 0x000000000034d947 */ /* 0x000fea0003800000 */
[----:B------:R-:W-:Y:S04]  /*4b20*/  BSSY B0, `(.L_x_54) ;  /* 0x0000009000007945 */ /* 0x000fe80003800000 */
[----:B------:R-:W-:Y:S05]  /*4b30*/  @P0 BRA `(.L_x_55) ;  /* 0x00000000001c0947 */ /* 0x000fea0003800000 */
[----:B------:R-:W-:-:S13]  /*4b40*/  ISETP.NE.AND P5, PT, R107, 0x3, PT ;  /* 0x000000036b00780c */ /* 0x000fda0003fa5270 */
[----:B------:R-:W-:Y:S05]  /*4b50*/  @!P5 BRA `(.L_x_56) ;  /* 0x000000000004d947 */ /* 0x000fea0003800000 */
[----:B------:R-:W-:Y:S01]  /*4b60*/  BPT.TRAP 0x1 ;  /* 0x000000040000795c */ /* 0x000fe20000300000 */
.L_x_56:
[----:B------:R-:W-:-:S04]  /*4b70*/  ULEA UR4, UR42, UR51, 0x3 ;  /* 0x000000332a047291 */ /* 0x000fc8000f8e183f */
[----:B------:R-:W-:-:S04]  /*4b80*/  UIADD3 UR4, UR4, 0x60, URZ ;  /* 0x0000006004047890 */ /* 0x000fc8000fffe03f */
[----:B------:R-:W-:-:S09]  /*4b90*/  UPRMT UR4, UR50, 0x654, UR4 ;  /* 0x0000065432047896 */ /* 0x000fd20008000004 */
[----:B------:R-:W-:Y:S03]  /*4ba0*/  SYNCS.ARRIVE.TRANS64.RED.A1T0 RZ, [UR4], RZ ;  /* 0x000000ffffff79a7 */ /* 0x000fe60008100404 */
.L_x_55:
[----:B------:R-:W-:Y:S05]  /*4bb0*/  BSYNC B0 ;  /* 0x0000000000007941 */ /* 0x000fea0003800000 */
.L_x_54:
[----:B------:R-:W-:-:S04]  /*4bc0*/  UIADD3 UR42, UR42, 0x1, URZ ;  /* 0x000000012a2a7890 */ /* 0x000fc8000fffe03f */
[----:B------:R-:W-:-:S04]  /*4bd0*/  UISETP.NE.AND UP0, UPT, UR42, 0x4, UPT ;  /* 0x000000042a00788c */ /* 0x000fc8000bf05270 */
[----:B------:R-:W-:-:S12]  /*4be0*/  USEL UR42, UR42, URZ, UP0 ;  /* 0x0000003f2a2a7287 */ /* 0x000fd80008000000 */
.L_x_53:
[----:B------:R-:W-:Y:S04]  /*4bf0*/  BSSY B0, `(.L_x_57) ;  /* 0x0000014000007945 */ /* 0x000fe80003800000 */
[----:B------:R-:W-:Y:S05]  /*4c00*/  @P0 BRA `(.L_x_58) ;  /* 0x0000000000480947 */ /* 0x000fea0003800000 */
[----:B------:R-:W-:-:S13]  /*4c10*/  ISETP.NE.AND P5, PT, R107, 0x3, PT ;  /* 0x000000036b00780c */ /* 0x000fda0003fa5270 */
[----:B------:R-:W-:Y:S05]  /*4c20*/  @!P5 BRA `(.L_x_59) ;  /* 0x000000000004d947 */ /* 0x000fea0003800000 */
[----:B------:R-:W-:Y:S01]  /*4c30*/  BPT.TRAP 0x1 ;  /* 0x000000040000795c */ /* 0x000fe20000300000 */
.L_x_59:
[----:B------:R-:W-:Y:S01]  /*4c40*/  PLOP3.LUT P5, PT, PT, PT, PT, 0x8, 0x0 ;  /* 0x000000000000781c */ /* 0x000fe20003fae170 */
[----:B------:R-:W-:Y:S01]  /*4c50*/  BSSY B1, `(.L_x_60) ;  /* 0x0000009000017945 */ /* 0x000fe20003800000 */
[----:B------:R-:W-:Y:S02]  /*4c60*/  @!P4 PLOP3.LUT P5, PT, P3, PT, PT, 0x80, 0x0 ;  /* 0x000000000000c81c */ /* 0x000fe40001faf070 */
[C---:B------:R-:W-:Y:S02]  /*4c70*/  @!P4 LEA R59, R21.reuse, R58, 0xd ;  /* 0x0000003a153bc211 */ /* 0x040fe400078e68ff */
[----:B------:R-:W-:Y:S02]  /*4c80*/  LEA R61, R21, UR51, 0x3 ;  /* 0x00000033153d7c11 */ /* 0x000fe4000f8e18ff */
[----:B------:R-:W-:Y:S01]  /*4c90*/  SHF.L.U32 R62, R90, 0x1f, RZ ;  /* 0x0000001f5a3e7819 */ /* 0x000fe200000006ff */
[----:B------:R-:W-:-:S06]  /*4ca0*/  @!P4 VIADD R60, R59, 0x20 ;  /* 0x000000203b3cc836 */ /* 0x000fcc0000000000 */
[----:B------:R-:W-:Y:S01]  /*4cb0*/  @P5 VIADD R60, R59, 0xffffffe0 ;  /* 0xffffffe03b3c5836 */ /* 0x000fe20000000000 */
[----:B------:R-:W1:Y:S02]  /*4cc0*/  SYNCS.PHASECHK.TRANS64.TRYWAIT P5, [R61+URZ+0x40], R62 ;  /* 0x0000403e3d0075a7 */ /* 0x000e6400080a017f */
[----:B-1----:R-:W-:Y:S05]  /*4cd0*/  @!P5 BRA `(.L_x_61) ;  /* 0x000000900090d947 */ /* 0x002fea0003800000 */
.L_x_165:
[----:B------:R-:W-:Y:S05]  /*4ce0*/  BSYNC B1 ;  /* 0x0000000000017941 */ /* 0x000fea0003800000 */
.L_x_60:
[----:B------:R-:W-:Y:S05]  /*4cf0*/  @!P4 WARPSYNC.ALL ;  /* 0x000000000000c948 */ /* 0x000fea0003800000 */
[----:B------:R2:W3:Y:S01]  /*4d00*/  @!P4 LDSM.16.M88.4 R8, [R59] ;  /* 0x000000003b08c83b */ /* 0x0004e20000000200 */
[----:B------:R-:W-:-:S03]  /*4d10*/  IADD3 R21, R21, 0x1, RZ ;  /* 0x0000000115157810 */ /* 0x000fc60007ffe0ff */
[----:B------:R2:W4:Y:S04]  /*4d20*/  @!P4 LDSM.16.M88.4 R4, [R60] ;  /* 0x000000003c04c83b */ /* 0x0005280000000200 */
.L_x_58:
[----:B------:R-:W-:Y:S05]  /*4d30*/  BSYNC B0 ;  /* 0x0000000000007941 */ /* 0x000fea0003800000 */
.L_x_57:
[----:B--23--:R-:W-:Y:S02]  /*4d40*/  HADD2.F32 R59, -RZ, R9.H0_H0 ;  /* 0x20000009ff3b7230 */ /* 0x00cfe40000004100 */
[C---:B------:R-:W-:Y:S01]  /*4d50*/  FMUL R26, R92.reuse, R26 ;  /* 0x0000001a5c1a7220 */ /* 0x040fe20000400000 */
[C---:B------:R-:W-:Y:S01]  /*4d60*/  FMUL R28, R92.reuse, R28 ;  /* 0x0000001c5c1c7220 */ /* 0x040fe20000400000 */
[C---:B------:R-:W-:Y:S01]  /*4d70*/  FMUL R30, R92.reuse, R30 ;  /* 0x0000001e5c1e7220 */ /* 0x040fe20000400000 */
[C---:B------:R-:W-:Y:S01]  /*4d80*/  FMUL R32, R92.reuse, R32 ;  /* 0x000000205c207220 */ /* 0x040fe20000400000 */
[----:B------:R-:W-:Y:S01]  /*4d90*/  FFMA R26, R89, R59, R26 ;  /* 0x0000003b591a7223 */ /* 0x000fe2000000001a */
[C---:B------:R-:W-:Y:S01]  /*4da0*/  FMUL R34, R92.reuse, R34 ;  /* 0x000000225c227220 */ /* 0x040fe20000400000 */
[----:B------:R-:W-:Y:S01]  /*4db0*/  FMUL R36, R92, R36 ;  /* 0x000000245c247220 */ /* 0x000fe20000400000 */
[--C-:B----4-:R-:W-:Y:S02]  /*4dc0*/  HADD2.F32 R98, -RZ, R7.reuse.H0_H0 ;  /* 0x20000007ff627230 */ /* 0x110fe40000004100 */
[----:B------:R-:W-:Y:S01]  /*4dd0*/  FMUL R64, R26, 0.70710676908493041992 ;  /* 0x3f3504f31a407820 */ /* 0x000fe20000400000 */
[----:B------:R-:W-:Y:S01]  /*4de0*/  FMUL R38, R92, R38 ;  /* 0x000000265c267220 */ /* 0x000fe20000400000 */
[----:B------:R-:W-:-:S02]  /*4df0*/  HADD2.F32 R99, -RZ, R7.H1_H1 ;  /* 0x30000007ff637230 */ /* 0x000fc40000004100 */
[----:B------:R-:W-:Y:S01]  /*4e00*/  FMUL R24, R92, R24 ;  /* 0x000000185c187220 */ /* 0x000fe20000400000 */
[C---:B------:R-:W-:Y:S01]  /*4e10*/  FMUL R59, R64.reuse, R64 ;  /* 0x00000040403b7220 */ /* 0x040fe20000400000 */
[----:B------:R-:W-:Y:S01]  /*4e20*/  FSETP.GE.AND P5, PT, |R64|, 1.0029599666595458984, PT ;  /* 0x3f8060fe4000780b */ /* 0x000fe20003fa6200 */
[----:B------:R-:W-:Y:S01]  /*4e30*/  FFMA R98, R89, R98, R38 ;  /* 0x0000006259627223 */ /* 0x000fe20000000026 */
[----:B------:R-:W-:Y:S01]  /*4e40*/  FMUL R26, R26, 0.5 ;  /* 0x3f0000001a1a7820 */ /* 0x000fe20000400000 */
[----:B------:R-:W-:Y:S05]  /*4e50*/  WARPSYNC.ALL ;  /* 0x0000000000007948 */ /* 0x000fea0003800000 */
[----:B------:R-:W-:Y:S01]  /*4e60*/  FSEL R59, |R64|, R59, P5 ;  /* 0x0000003b403b7208 */ /* 0x000fe20002800200 */
[----:B------:R-:W-:Y:S01]  /*4e70*/  FMUL R97, R98, 0.70710676908493041992 ;  /* 0x3f3504f362617820 */ /* 0x000fe20000400000 */
[----:B------:R-:W-:Y:S01]  /*4e80*/  FSEL R60, R0, 8.4834944573231041431e-05, P5 ;  /* 0x38b1e96a003c7808 */ /* 0x000fe20002800000 */
[----:B------:R-:W-:Y:S01]  /*4e90*/  BSSY B0, `(.L_x_62) ;  /* 0x00001c9000007945 */ /* 0x000fe20003800000 */
[----:B-1----:R-:W-:Y:S01]  /*4ea0*/  FSEL R62, -R3, -0.00082130916416645050049, P5 ;  /* 0xba574d20033e7808 */ /* 0x002fe20002800100 */
[----:B------:R-:W-:Y:S01]  /*4eb0*/  FMUL R38, R97, R97 ;  /* 0x0000006161267220 */ /* 0x000fe20000400000 */
[----:B------:R-:W-:-:S02]  /*4ec0*/  FSEL R61, R12, 0.0052134888246655464172, P5 ;  /* 0x3baad5ea0c3d7808 */ /* 0x000fc40002800000 */
[----:B------:R-:W-:Y:S01]  /*4ed0*/  FSEL R63, -R13, -0.026868773624300956726, P5 ;  /* 0xbcdc1be70d3f7808 */ /* 0x000fe20002800100 */
[----:B------:R-:W-:Y:S01]  /*4ee0*/  FFMA R60, R59, R60, R62 ;  /* 0x0000003c3b3c7223 */ /* 0x000fe2000000003e */
[----:B------:R-:W-:-:S03]  /*4ef0*/  FSEL R62, -|R64|, R64, P5 ;  /* 0x00000040403e7208 */ /* 0x000fc60002800300 */
[----:B------:R-:W-:Y:S01]  /*4f00*/  FFMA R60, R59, R60, R61 ;  /* 0x0000003c3b3c7223 */ /* 0x000fe2000000003d */
[----:B------:R-:W-:-:S03]  /*4f10*/  FSEL R61, R14, 0.11284004896879196167, P5 ;  /* 0x3de718af0e3d7808 */ /* 0x000fc60002800000 */
[----:B------:R-:W-:Y:S01]  /*4f20*/  FFMA R60, R59, R60, R63 ;  /* 0x0000003c3b3c7223 */ /* 0x000fe2000000003f */
[----:B------:R-:W-:-:S03]  /*4f30*/  FSEL R63, R15, -0.37612664699554443359, P5 ;  /* 0xbec093ac0f3f7808 */ /* 0x000fc60002800000 */
[----:B------:R-:W-:Y:S01]  /*4f40*/  FFMA R60, R59, R60, R61 ;  /* 0x0000003c3b3c7223 */ /* 0x000fe2000000003d */
[----:B------:R-:W-:-:S03]  /*4f50*/  FSEL R61, R20, 0.12837915122509002686, P5 ;  /* 0x3e0375d3143d7808 */ /* 0x000fc60002800000 */
[----:B------:R-:W-:-:S04]  /*4f60*/  FFMA R60, R59, R60, R63 ;  /* 0x0000003c3b3c7223 */ /* 0x000fc8000000003f */
[----:B------:R-:W-:Y:S01]  /*4f70*/  FFMA R59, R59, R60, R61 ;  /* 0x0000003c3b3b7223 */ /* 0x000fe2000000003d */
[----:B------:R-:W-:-:S03]  /*4f80*/  FMUL R60, R92, R27 ;  /* 0x0000001b5c3c7220 */ /* 0x000fc60000400000 */
[----:B------:R-:W-:Y:S01]  /*4f90*/  FFMA R59, R59, R62, R62 ;  /* 0x0000003e3b3b7223 */ /* 0x000fe2000000003e */
[----:B------:R-:W-:-:S03]  /*4fa0*/  HADD2.F32 R62, -RZ, R9.H1_H1 ;  /* 0x30000009ff3e7230 */ /* 0x000fc60000004100 */
[----:B------:R-:W1:Y:S02]  /*4fb0*/  @P5 MUFU.EX2 R61, R59 ;  /* 0x0000003b003d5308 */ /* 0x000e640000000800 */
[----:B------:R-:W-:-:S04]  /*4fc0*/  FFMA R27, R89, R62, R60 ;  /* 0x0000003e591b7223 */ /* 0x000fc8000000003c */
[C---:B------:R-:W-:Y:S01]  /*4fd0*/  FMUL R65, R27.reuse, 0.70710676908493041992 ;  /* 0x3f3504f31b417820 */ /* 0x040fe20000400000 */
[----:B------:R-:W-:-:S03]  /*4fe0*/  FMUL R27, R27, 0.5 ;  /* 0x3f0000001b1b7820 */ /* 0x000fc60000400000 */
[----:B------:R-:W-:Y:S01]  /*4ff0*/  FMUL R60, R65, R65 ;  /* 0x00000041413c7220 */ /* 0x000fe20000400000 */
[----:B-1----:R-:W-:-:S05]  /*5000*/  @P5 FADD R61, -R61, 1 ;  /* 0x3f8000003d3d5421 */ /* 0x002fca0000000100 */
[----:B------:R-:W-:Y:S02]  /*5010*/  @P5 LOP3.LUT R59, R61, 0x80000000, R64, 0xb8, !PT ;  /* 0x800000003d3b5812 */ /* 0x000fe400078eb840 */
[----:B------:R-:W-:-:S03]  /*5020*/  FSETP.GE.AND P5, PT, |R65|, 1.0029599666595458984, PT ;  /* 0x3f8060fe4100780b */ /* 0x000fc60003fa6200 */
[----:B------:R-:W-:Y:S01]  /*5030*/  FADD R59, R59, 1 ;  /* 0x3f8000003b3b7421 */ /* 0x000fe20000000000 */
[----:B------:R-:W-:Y:S02]  /*5040*/  FSEL R60, |R65|, R60, P5 ;  /* 0x0000003c413c7208 */ /* 0x000fe40002800200 */
[----:B------:R-:W-:Y:S01]  /*5050*/  FSEL R61, R0, 8.4834944573231041431e-05, P5 ;  /* 0x38b1e96a003d7808 */ /* 0x000fe20002800000 */
[----:B------:R-:W-:Y:S01]  /*5060*/  FMUL R59, R59, R26 ;  /* 0x0000001a3b3b7220 */ /* 0x000fe20000400000 */
[----:B------:R-:W-:Y:S02]  /*5070*/  FSEL R63, -R3, -0.00082130916416645050049, P5 ;  /* 0xba574d20033f7808 */ /* 0x000fe40002800100 */
[----:B------:R-:W-:Y:S02]  /*5080*/  FSEL R62, R12, 0.0052134888246655464172, P5 ;  /* 0x3baad5ea0c3e7808 */ /* 0x000fe40002800000 */
        /* <DEDUP_REMOVED lines=11> */
[----:B------:R-:W-:-:S03]  /*5140*/  HADD2.F32 R62, -RZ, R10.H0_H0 ;  /* 0x2000000aff3e7230 */ /* 0x000fc60000004100 */
[----:B------:R-:W-:Y:S02]  /*5150*/  FFMA R60, R60, R63, R63 ;  /* 0x0000003f3c3c7223 */ /* 0x000fe4000000003f */
[----:B------:R-:W-:Y:S02]  /*5160*/  FFMA R28, R89, R62, R28 ;  /* 0x0000003e591c7223 */ /* 0x000fe4000000001c */
[----:B------:R-:W1:Y:S02]  /*5170*/  @P5 MUFU.EX2 R61, R60 ;  /* 0x0000003c003d5308 */ /* 0x000e640000000800 */
        /* <DEDUP_REMOVED lines=13> */
[----:B------:R-:W-:-:S04]  /*5250*/  FFMA R61, R62, R61, R63 ;  /* 0x0000003d3e3d7223 */ /* 0x000fc8000000003f */
[----:B------:R-:W-:Y:S01]  /*5260*/  FFMA R61, R62, R61, R64 ;  /* 0x0000003d3e3d7223 */ /* 0x000fe20000000040 */
[----:B------:R-:W-:-:S03]  /*5270*/  FSEL R64, R14, 0.11284004896879196167, P5 ;  /* 0x3de718af0e407808 */ /* 0x000fc60002800000 */
[----:B------:R-:W-:Y:S01]  /*5280*/  FFMA R61, R62, R61, R66 ;  /* 0x0000003d3e3d7223 */ /* 0x000fe20000000042 */
[----:B------:R-:W-:-:S03]  /*5290*/  FSEL R66, R15, -0.37612664699554443359, P5 ;  /* 0xbec093ac0f427808 */ /* 0x000fc60002800000 */
[----:B------:R-:W-:Y:S01]  /*52a0*/  FFMA R61, R62, R61, R64 ;  /* 0x0000003d3e3d7223 */ /* 0x000fe20000000040 */
[----:B------:R-:W-:-:S03]  /*52b0*/  FSEL R64, R20, 0.12837915122509002686, P5 ;  /* 0x3e0375d314407808 */ /* 0x000fc60002800000 */
[----:B------:R-:W-:Y:S01]  /*52c0*/  FFMA R61, R62, R61, R66 ;  /* 0x0000003d3e3d7223 */ /* 0x000fe20000000042 */
[----:B------:R-:W-:-:S03]  /*52d0*/  FSEL R66, -|R67|, R67, P5 ;  /* 0x0000004343427208 */ /* 0x000fc60002800300 */
[----:B------:R-:W-:Y:S01]  /*52e0*/  FFMA R61, R62, R61, R64 ;  /* 0x0000003d3e3d7223 */ /* 0x000fe20000000040 */
[----:B------:R-:W-:Y:S02]  /*52f0*/  HADD2.F32 R64, -RZ, R10.H1_H1 ;  /* 0x3000000aff407230 */ /* 0x000fe40000004100 */
[----:B------:R-:W-:Y:S01]  /*5300*/  FMUL R62, R92, R29 ;  /* 0x0000001d5c3e7220 */ /* 0x000fe20000400000 */
[----:B------:R-:W-:-:S03]  /*5310*/  FFMA R61, R61, R66, R66 ;  /* 0x000000423d3d7223 */ /* 0x000fc60000000042 */
[----:B------:R-:W-:Y:S01]  /*5320*/  FFMA R29, R89, R64, R62 ;  /* 0x00000040591d7223 */ /* 0x000fe2000000003e */
[----:B------:R-:W1:Y:S03]  /*5330*/  @P5 MUFU.EX2 R63, R61 ;  /* 0x0000003d003f5308 */ /* 0x000e660000000800 */
        /* <DEDUP_REMOVED lines=10> */
[----:B------:R-:W-:Y:S01]  /*53e0*/  FSEL R65, -R3, -0.00082130916416645050049, P5 ;  /* 0xba574d2003417808 */ /* 0x000fe20002800100 */
[----:B------:R-:W-:Y:S01]  /*53f0*/  FMUL R28, R98, 0.5 ;  /* 0x3f000000621c7820 */ /* 0x000fe20000400000 */
        /* <DEDUP_REMOVED lines=17> */
[----:B------:R-:W-:Y:S01]  /*5510*/  FMUL R30, R30, 0.5 ;  /* 0x3f0000001e1e7820 */ /* 0x000fe20000400000 */
[----:B-1----:R-:W-:-:S05]  /*5520*/  @P5 FADD R63, -R63, 1 ;  /* 0x3f8000003f3f5421 */ /* 0x002fca0000000100 */
[----:B------:R-:W-:Y:S01]  /*5530*/  @P5 LOP3.LUT R62, R63, 0x80000000, R68, 0xb8, !PT ;  /* 0x800000003f3e5812 */ /* 0x000fe200078eb844 */
[C---:B------:R-:W-:Y:S01]  /*5540*/  FMUL R63, R70.reuse, R70 ;  /* 0x00000046463f7220 */ /* 0x040fe20000400000 */
        /* <DEDUP_REMOVED lines=9> */
[----:B------:R-:W-:-:S02]  /*55e0*/  FSEL R66, -|R70|, R70, P5 ;  /* 0x0000004646427208 */ /* 0x000fc40002800300 */
[----:B------:R-:W-:Y:S01]  /*55f0*/  F2FP.F16.F32.PACK_AB R29, R60, R59 ;  /* 0x0000003b3c1d723e */ /* 0x000fe200000000ff */
        /* <DEDUP_REMOVED lines=173> */
[----:B------:R-:W-:Y:S01]  /*60d0*/  FFMA R70, R69, R70, R93 ;  /* 0x0000004645467223 */ /* 0x000fe2000000005d */
[----:B------:R-:W-:-:S03]  /*60e0*/  HADD2.F32 R93, -RZ, R6.H1_H1 ;  /* 0x30000006ff5d7230 */ /* 0x000fc60000004100 */
[----:B------:R-:W-:Y:S01]  /*60f0*/  FFMA R69, R69, R70, R71 ;  /* 0x0000004645457223 */ /* 0x000fe20000000047 */
[----:B------:R-:W-:-:S03]  /*6100*/  FMUL R70, R92, R37 ;  /* 0x000000255c467220 */ /* 0x000fc60000400000 */
[----:B------:R-:W-:Y:S01]  /*6110*/  FFMA R69, R69, R94, R94 ;  /* 0x0000005e45457223 */ /* 0x000fe2000000005e */
[----:B------:R-:W-:-:S03]  /*6120*/  FFMA R37, R89, R93, R70 ;  /* 0x0000005d59257223 */ /* 0x000fc60000000046 */
[----:B------:R-:W1:Y:S01]  /*6130*/  @P5 MUFU.EX2 R71, R69 ;  /* 0x0000004500475308 */ /* 0x000e620000000800 */
        /* <DEDUP_REMOVED lines=22> */
[----:B------:R-:W-:-:S04]  /*62a0*/  FFMA R71, R70, R71, R94 ;  /* 0x0000004746477223 */ /* 0x000fc8000000005e */
[----:B------:R-:W-:-:S04]  /*62b0*/  FFMA R96, R71, R96, R96 ;  /* 0x0000006047607223 */ /* 0x000fc80000000060 */
[----:B------:R-:W1:Y:S02]  /*62c0*/  @P5 MUFU.EX2 R70, R96 ;  /* 0x0000006000465308 */ /* 0x000e640000000800 */
        /* <DEDUP_REMOVED lines=28> */
[----:B------:R-:W-:Y:S01]  /*6490*/  @P5 LOP3.LUT R93, R70, 0x80000000, R97, 0xb8, !PT ;  /* 0x80000000465d5812 */ /* 0x000fe200078eb861 */
[----:B------:R-:W-:Y:S01]  /*64a0*/  HADD2.F32 R97, -RZ, R8.H1_H1 ;  /* 0x30000008ff617230 */ /* 0x000fe20000004100 */
[----:B------:R-:W-:-:S03]  /*64b0*/  FSETP.GE.AND P5, PT, |R95|, 1.0029599666595458984, PT ;  /* 0x3f8060fe5f00780b */ /* 0x000fc60003fa6200 */
[----:B------:R-:W-:Y:S01]  /*64c0*/  FADD R93, R93, 1 ;  /* 0x3f8000005d5d7421 */ /* 0x000fe20000000000 */
[----:B------:R-:W-:Y:S02]  /*64d0*/  FSEL R38, |R95|, R38, P5 ;  /* 0x000000265f267208 */ /* 0x000fe40002800200 */
[----:B------:R-:W-:Y:S02]  /*64e0*/  FSEL R39, R0, 8.4834944573231041431e-05, P5 ;  /* 0x38b1e96a00277808 */ /* 0x000fe40002800000 */
        /* <DEDUP_REMOVED lines=22> */
[----:B------:R-:W-:Y:S01]  /*6650*/  HADD2.F32 R95, -RZ, R8.H0_H0 ;  /* 0x20000008ff5f7230 */ /* 0x000fe20000004100 */
[----:B------:R-:W-:-:S03]  /*6660*/  FSETP.GE.AND P5, PT, |R100|, 1.0029599666595458984, PT ;  /* 0x3f8060fe6400780b */ /* 0x000fc60003fa6200 */
[----:B------:R-:W-:Y:S01]  /*6670*/  FADD R94, R94, 1 ;  /* 0x3f8000005e5e7421 */ /* 0x000fe20000000000 */
[----:B------:R-:W-:Y:S01]  /*6680*/  FSEL R25, |R100|, R25, P5 ;  /* 0x0000001964197208 */ /* 0x000fe20002800200 */
[----:B------:R-:W-:Y:S01]  /*6690*/  FFMA R95, R89, R95, R24 ;  /* 0x0000005f595f7223 */ /* 0x000fe20000000018 */
[----:B------:R-:W-:Y:S01]  /*66a0*/  FSEL R38, R0, 8.4834944573231041431e-05, P5 ;  /* 0x38b1e96a00267808 */ /* 0x000fe20002800000 */
[----:B------:R-:W-:Y:S01]  /*66b0*/  FMUL R27, R94, R27 ;  /* 0x0000001b5e1b7220 */ /* 0x000fe20000400000 */
[----:B------:R-:W-:Y:S01]  /*66c0*/  FSEL R70, -R3, -0.00082130916416645050049, P5 ;  /* 0xba574d2003467808 */ /* 0x000fe20002800100 */
[----:B------:R-:W-:Y:S01]  /*66d0*/  FMUL R101, R95, 0.70710676908493041992 ;  /* 0x3f3504f35f657820 */ /* 0x000fe20000400000 */
[----:B------:R-:W-:Y:S02]  /*66e0*/  FSEL R39, R12, 0.0052134888246655464172, P5 ;  /* 0x3baad5ea0c277808 */ /* 0x000fe40002800000 */
[----:B------:R-:W-:Y:S01]  /*66f0*/  FSEL R71, -R13, -0.026868773624300956726, P5 ;  /* 0xbcdc1be70d477808 */ /* 0x000fe20002800100 */
[----:B------:R-:W-:Y:S01]  /*6700*/  FFMA R38, R25, R38, R70 ;  /* 0x0000002619267223 */ /* 0x000fe20000000046 */
[----:B------:R-:W-:-:S03]  /*6710*/  FMUL R24, R101, R101 ;  /* 0x0000006565187220 */ /* 0x000fc60000400000 */
        /* <DEDUP_REMOVED lines=22> */
[----:B------:R-:W-:-:S03]  /*6880*/  F2FP.F16.F32.PACK_AB R26, R37, R36 ;  /* 0x00000024251a723e */ /* 0x000fc600000000ff */
        /* <DEDUP_REMOVED lines=10> */
[----:B------:R-:W-:Y:S02]  /*6930*/  FFMA R25, R25, R70, R70 ;  /* 0x0000004619197223 */ /* 0x000fe40000000046 */
[----:B------:R-:W-:Y:S02]  /*6940*/  F2FP.F16.F32.PACK_AB R27, R27, R38 ;  /* 0x000000261b1b723e */ /* 0x000fe400000000ff */
[----:B------:R-:W1:Y:S02]  /*6950*/  @P5 MUFU.EX2 R24, R25 ;  /* 0x0000001900185308 */ /* 0x000e640000000800 */
[----:B-1----:R-:W-:-:S05]  /*6960*/  @P5 FADD R24, -R24, 1 ;  /* 0x3f80000018185421 */ /* 0x002fca0000000100 */
[----:B------:R-:W-:Y:S01]  /*6970*/  @P5 LOP3.LUT R25, R24, 0x80000000, R101, 0xb8, !PT ;  /* 0x8000000018195812 */ /* 0x000fe200078eb865 */
[----:B------:R-:W-:-:S04]  /*6980*/  FMUL R24, R95, 0.5 ;  /* 0x3f0000005f187820 */ /* 0x000fc80000400000 */
[----:B------:R-:W-:-:S04]  /*6990*/  FADD R25, R25, 1 ;  /* 0x3f80000019197421 */ /* 0x000fc80000000000 */
[----:B------:R-:W-:Y:S01]  /*69a0*/  FMUL R28, R25, R24 ;  /* 0x00000018191c7220 */ /* 0x000fe20000400000 */
[----:B------:R-:W-:Y:S02]  /*69b0*/  F2FP.F16.F32.PACK_AB R24, R33, R32 ;  /* 0x000000202118723e */ /* 0x000fe400000000ff */
[----:B------:R-:W-:Y:S02]  /*69c0*/  F2FP.F16.F32.PACK_AB R25, R35, R34 ;  /* 0x000000222319723e */ /* 0x000fe400000000ff */
[----:B------:R-:W-:Y:S02]  /*69d0*/  F2FP.F16.F32.PACK_AB R28, R71, R28 ;  /* 0x0000001c471c723e */ /* 0x000fe400000000ff */
[----:B------:R-:W-:-:S03]  /*69e0*/  IADD3 R32, R57, 0x2200, R56 ;  /* 0x0000220039207810 */ /* 0x000fc60007ffe038 */
[----:B------:R1:W-:Y:S04]  /*69f0*/  STSM.16.M88.4 [R56+0x2200], R28 ;  /* 0x0022001c38007844 */ /* 0x0003e80000000200 */
[----:B------:R1:W-:Y:S01]  /*6a00*/  STSM.16.M88.4 [R32], R24 ;  /* 0x0000001820007844 */ /* 0x0003e20000000200 */
[----:B------:R-:W-:Y:S01]  /*6a10*/  @!PT LDS RZ, [RZ] ;  /* 0x00000000fffff984 */ /* 0x000fe20000000800 */
[----:B------:R-:W-:Y:S01]  /*6a20*/  @!PT LDS RZ, [RZ] ;  /* 0x00000000fffff984 */ /* 0x000fe20000000800 */
[----:B------:R-:W-:Y:S01]  /*6a30*/  @!PT LDS RZ, [RZ] ;  /* 0x00000000fffff984 */ /* 0x000fe20000000800 */
[----:B------:R-:W-:Y:S01]  /*6a40*/  @!PT LDS RZ, [RZ] ;  /* 0x00000000fffff984 */ /* 0x000fe20000000800 */
[----:B------:R2:W-:Y:S06]  /*6a50*/  MEMBAR.ALL.CTA ;  /* 0x0000000000007992 */ /* 0x0005ec0000008000 */
[----:B--2---:R-:W2:Y:S02]  /*6a60*/  FENCE.VIEW.ASYNC.S ;  /* 0x00000000000073c6 */ /* 0x004ea40000000000 */
[----:B--2---:R-:W-:Y:S06]  /*6a70*/  BAR.SYNC.DEFER_BLOCKING 0x1, 0x100 ;  /* 0x0044000000007b1d */ /* 0x004fec0000010000 */
[----:B------:R-:W-:Y:S05]  /*6a80*/  @P2 BRA `(.L_x_63) ;  /* 0x0000000000242947 */ /* 0x000fea0003800000 */
[----:B------:R-:W-:Y:S02]  /*6a90*/  UIADD3 UR8, UP0, UR52, 0x4f0, URZ ;  /* 0x000004f034087890 */ /* 0x000fe4000ff1e03f */
[----:B------:R-:W-:Y:S02]  /*6aa0*/  UIADD3 UR6, UR46, 0x80, URZ ;  /* 0x000000802e067890 */ /* 0x000fe4000fffe03f */
[----:B------:R-:W-:Y:S02]  /*6ab0*/  UIADD3 UR4, UR51, 0x2200, URZ ;  /* 0x0000220033047890 */ /* 0x000fe4000fffe03f */
[----:B------:R-:W-:Y:S01]  /*6ac0*/  UIADD3.X UR9, URZ, UR53, URZ, UP0, !UPT ;  /* 0x000000353f097290 */ /* 0x000fe200087fe43f */
[----:B------:R-:W-:Y:S01]  /*6ad0*/  UMOV UR5, UR45 ;  /* 0x0000002d00057c82 */ /* 0x000fe20008000000 */
[----:B------:R-:W-:-:S07]  /*6ae0*/  UMOV UR7, UR47 ;  /* 0x0000002f00077c82 */ /* 0x000fce0008000000 */
[----:B------:R2:W-:Y:S01]  /*6af0*/  UTMASTG.3D [UR4], [UR8] ;  /* 0x00000004080073b5 */ /* 0x0005e20008010000 */
[----:B------:R0:W-:Y:S01]  /*6b00*/  UTMACMDFLUSH ;  /* 0x00000000000079b7 */ /* 0x0001e20000000000 */
[----:B--2---:R-:W-:-:S04]  /*6b10*/  DEPBAR.LE SB0, 0x1 ;  /* 0x000080400000791a */ /* 0x004fc80000000000 */
.L_x_63:
[----:B------:R-:W-:Y:S05]  /*6b20*/  BSYNC B0 ;  /* 0x0000000000007941 */ /* 0x000fea0003800000 */
.L_x_62:
[----:B------:R-:W-:Y:S06]  /*6b30*/  BAR.SYNC.DEFER_BLOCKING 0x1, 0x100 ;  /* 0x0044000000007b1d */ /* 0x000fec0000010000 */
[----:B------:R-:W-:Y:S04]  /*6b40*/  BSSY B0, `(.L_x_64) ;  /* 0x0000009000007945 */ /* 0x000fe80003800000 */
[----:B------:R-:W-:Y:S05]  /*6b50*/  @P0 BRA `(.L_x_65) ;  /* 0x00000000001c0947 */ /* 0x000fea0003800000 */
[----:B------:R-:W-:-:S13]  /*6b60*/  ISETP.NE.AND P5, PT, R107, 0x3, PT ;  /* 0x000000036b00780c */ /* 0x000fda0003fa5270 */
[----:B------:R-:W-:Y:S05]  /*6b70*/  @!P5 BRA `(.L_x_66) ;  /* 0x000000000004d947 */ /* 0x000fea0003800000 */
[----:B------:R-:W-:Y:S01]  /*6b80*/  BPT.TRAP 0x1 ;  /* 0x000000040000795c */ /* 0x000fe20000300000 */
.L_x_66:
[----:B------:R-:W-:-:S04]  /*6b90*/  ULEA UR4, UR42, UR51, 0x3 ;  /* 0x000000332a047291 */ /* 0x000fc8000f8e183f */
[----:B------:R-:W-:-:S04]  /*6ba0*/  UIADD3 UR4, UR4, 0x60, URZ ;  /* 0x0000006004047890 */ /* 0x000fc8000fffe03f */
[----:B------:R-:W-:-:S09]  /*6bb0*/  UPRMT UR4, UR50, 0x654, UR4 ;  /* 0x0000065432047896 */ /* 0x000fd20008000004 */
[----:B------:R-:W-:Y:S03]  /*6bc0*/  SYNCS.ARRIVE.TRANS64.RED.A1T0 RZ, [UR4], RZ ;  /* 0x000000ffffff79a7 */ /* 0x000fe60008100404 */
.L_x_65:
[----:B------:R-:W-:Y:S05]  /*6bd0*/  BSYNC B0 ;  /* 0x0000000000007941 */ /* 0x000fea0003800000 */
.L_x_64:
[----:B------:R-:W-:Y:S01]  /*6be0*/  UIADD3 UR42, UR42, 0x1, URZ ;  /* 0x000000012a2a7890 */ /* 0x000fe2000fffe03f */
[----:B------:R-:W-:Y:S01]  /*6bf0*/  BSSY B0, `(.L_x_67) ;  /* 0x000001b000007945 */ /* 0x000fe20003800000 */
[----:B-1----:R-:W-:Y:S02]  /*6c00*/  IMAD.MOV.U32 R24, RZ, RZ, R90 ;  /* 0x000000ffff187224 */ /* 0x002fe400078e005a */
[----:B------:R-:W-:-:S04]  /*6c10*/  UISETP.NE.AND UP0, UPT, UR42, 0x4, UPT ;  /* 0x000000042a00788c */ /* 0x000fc8000bf05270 */
[----:B------:R-:W-:Y:S01]  /*6c20*/  USEL UR42, UR42, URZ, UP0 ;  /* 0x0000003f2a2a7287 */ /* 0x000fe20008000000 */
[----:B------:R-:W-:Y:S11]  /*6c30*/  @P0 BRA `(.L_x_68) ;  /* 0x0000000000580947 */ /* 0x000ff60003800000 */
[----:B------:R-:W-:-:S13]  /*6c40*/  ISETP.NE.AND P5, PT, R107, 0x3, PT ;  /* 0x000000036b00780c */ /* 0x000fda0003fa5270 */
[----:B------:R-:W-:Y:S05]  /*6c50*/  @!P5 BRA `(.L_x_69) ;  /* 0x000000000004d947 */ /* 0x000fea0003800000 */
[----:B------:R-:W-:Y:S01]  /*6c60*/  BPT.TRAP 0x1 ;  /* 0x000000040000795c */ /* 0x000fe20000300000 */
.L_x_69:
[----:B------:R-:W-:Y:S01]  /*6c70*/  PLOP3.LUT P5, PT, PT, PT, PT, 0x8, 0x0 ;  /* 0x000000000000781c */ /* 0x000fe20003fae170 */
[C---:B------:R-:W-:Y:S01]  /*6c80*/  @!P4 IMAD R27, R21.reuse, 0x2000, R58 ;  /* 0x00002000151bc824 */ /* 0x040fe200078e023a */
[----:B------:R-:W-:Y:S01]  /*6c90*/  @!P4 PLOP3.LUT P5, PT, P3, PT, PT, 0x80, 0x0 ;  /* 0x000000000000c81c */ /* 0x000fe20001faf070 */
[----:B------:R-:W-:Y:S01]  /*6ca0*/  BSSY B1, `(.L_x_70) ;  /* 0x0000007000017945 */ /* 0x000fe20003800000 */
[----:B------:R-:W-:Y:S02]  /*6cb0*/  LEA R25, R21, UR51, 0x3 ;  /* 0x0000003315197c11 */ /* 0x000fe4000f8e18ff */
[----:B------:R-:W-:Y:S02]  /*6cc0*/  SHF.L.U32 R26, R90, 0x1f, RZ ;  /* 0x0000001f5a1a7819 */ /* 0x000fe400000006ff */
[----:B------:R-:W-:-:S07]  /*6cd0*/  @!P4 IADD3 R24, R27, 0x20, RZ ;  /* 0x000000201b18c810 */ /* 0x000fce0007ffe0ff */
[----:B------:R-:W-:Y:S01]  /*6ce0*/  @P5 VIADD R24, R27, 0xffffffe0 ;  /* 0xffffffe01b185836 */ /* 0x000fe20000000000 */
[----:B------:R-:W1:Y:S02]  /*6cf0*/  SYNCS.PHASECHK.TRANS64.TRYWAIT P5, [R25+URZ+0x40], R26 ;  /* 0x0000401a190075a7 */ /* 0x000e6400080a017f */
[----:B-1----:R-:W-:Y:S05]  /*6d00*/  @!P5 BRA `(.L_x_71) ;  /* 0x000000700098d947 */ /* 0x002fea0003800000 */
.L_x_166:
[----:B------:R-:W-:Y:S05]  /*6d10*/  BSYNC B1 ;  /* 0x0000000000017941 */ /* 0x000fea0003800000 */
.L_x_70:
[----:B------:R-:W-:Y:S05]  /*6d20*/  @!P4 WARPSYNC.ALL ;  /* 0x000000000000c948 */ /* 0x000fea0003800000 */
[----:B------:R-:W2:Y:S01]  /*6d30*/  @!P4 LDSM.16.M88.4 R8, [R27] ;  /* 0x000000001b08c83b */ /* 0x000ea20000000200 */
[----:B------:R-:W-:-:S03]  /*6d40*/  VIADD R21, R21, 0x1 ;  /* 0x0000000115157836 */ /* 0x000fc60000000000 */
[----:B------:R3:W4:Y:S02]  /*6d50*/  @!P4 LDSM.16.M88.4 R4, [R24] ;  /* 0x000000001804c83b */ /* 0x0007240000000200 */
[----:B------:R-:W-:-:S04]  /*6d60*/  ISETP.NE.AND P5, PT, R21, 0x4, PT ;  /* 0x000000041500780c */ /* 0x000fc80003fa5270 */
[----:B-1----:R-:W-:Y:S02]  /*6d70*/  SEL R25, RZ, 0x1, P5 ;  /* 0x00000001ff197807 */ /* 0x002fe40002800000 */
[----:B------:R-:W-:Y:S02]  /*6d80*/  SEL R21, R21, RZ, P5 ;  /* 0x000000ff15157207 */ /* 0x000fe40002800000 */
[----:B---3--:R-:W-:-:S07]  /*6d90*/  LOP3.LUT R24, R90, R25, RZ, 0x3c, !PT ;  /* 0x000000195a187212 */ /* 0x008fce00078e3cff */
.L_x_68:
[----:B------:R-:W-:Y:S05]  /*6da0*/  BSYNC B0 ;  /* 0x0000000000007941 */ /* 0x000fea0003800000 */
.L_x_67:
[----:B--2---:R-:W-:Y:S02]  /*6db0*/  HADD2.F32 R25, -RZ, R9.H0_H0 ;  /* 0x20000009ff197230 */ /* 0x004fe40000004100 */
[C---:B------:R-:W-:Y:S01]  /*6dc0*/  FMUL R74, R92.reuse, R74 ;  /* 0x0000004a5c4a7220 */ /* 0x040fe20000400000 */
[C---:B------:R-:W-:Y:S01]  /*6dd0*/  FMUL R76, R92.reuse, R76 ;  /* 0x0000004c5c4c7220 */ /* 0x040fe20000400000 */
[C---:B------:R-:W-:Y:S01]  /*6de0*/  FMUL R78, R92.reuse, R78 ;  /* 0x0000004e5c4e7220 */ /* 0x040fe20000400000 */
[C---:B------:R-:W-:Y:S01]  /*6df0*/  FMUL R80, R92.reuse, R80 ;  /* 0x000000505c507220 */ /* 0x040fe20000400000 */
[----:B------:R-:W-:Y:S01]  /*6e00*/  FFMA R25, R89, R25, R74 ;  /* 0x0000001959197223 */ /* 0x000fe2000000004a */
[C---:B------:R-:W-:Y:S01]  /*6e10*/  FMUL R86, R92.reuse, R86 ;  /* 0x000000565c567220 */ /* 0x040fe20000400000 */
[----:B------:R-:W-:Y:S01]  /*6e20*/  FMUL R72, R92, R72 ;  /* 0x000000485c487220 */ /* 0x000fe20000400000 */
[----:B------:R-:W-:Y:S05]  /*6e30*/  WARPSYNC.ALL ;  /* 0x0000000000007948 */ /* 0x000fea0003800000 */
[C---:B------:R-:W-:Y:S01]  /*6e40*/  FMUL R31, R25.reuse, 0.70710676908493041992 ;  /* 0x3f3504f3191f7820 */ /* 0x040fe20000400000 */
[----:B------:R-:W-:Y:S01]  /*6e50*/  FMUL R25, R25, 0.5 ;  /* 0x3f00000019197820 */ /* 0x000fe20000400000 */
[----:B------:R-:W-:Y:S02]  /*6e60*/  BSSY B0, `(.L_x_72) ;  /* 0x00001d3000007945 */ /* 0x000fe40003800000 */
[C---:B------:R-:W-:Y:S01]  /*6e70*/  FMUL R26, R31.reuse, R31 ;  /* 0x0000001f1f1a7220 */ /* 0x040fe20000400000 */
[----:B------:R-:W-:-:S04]  /*6e80*/  FSETP.GE.AND P5, PT, |R31|, 1.0029599666595458984, PT ;  /* 0x3f8060fe1f00780b */ /* 0x000fc80003fa6200 */
[----:B------:R-:W-:Y:S02]  /*6e90*/  FSEL R26, |R31|, R26, P5 ;  /* 0x0000001a1f1a7208 */ /* 0x000fe40002800200 */
[----:B------:R-:W-:Y:S02]  /*6ea0*/  FSEL R27, R0, 8.4834944573231041431e-05, P5 ;  /* 0x38b1e96a001b7808 */ /* 0x000fe40002800000 */
        /* <DEDUP_REMOVED lines=58> */
[----:B------:R-:W-:Y:S01]  /*7250*/  FMUL R32, R92, R77 ;  /* 0x0000004d5c207220 */ /* 0x000fe20000400000 */
[----:B----4-:R-:W-:-:S02]  /*7260*/  HADD2.F32 R77, -RZ, R6.H1_H1 ;  /* 0x30000006ff4d7230 */ /* 0x010fc40000004100 */
        /* <DEDUP_REMOVED lines=9> */
[----:B------:R-:W-:-:S03]  /*7300*/  HADD2.F32 R31, -RZ, R10.H1_H1 ;  /* 0x3000000aff1f7230 */ /* 0x000fc60000004100 */
        /* <DEDUP_REMOVED lines=28> */
[----:B------:R-:W-:Y:S01]  /*74d0*/  FFMA R33, R89, R33, R78 ;  /* 0x0000002159217223 */ /* 0x000fe2000000004e */
[----:B------:R-:W-:Y:S01]  /*74e0*/  HADD2.F32 R78, -RZ, R7.H1_H1 ;  /* 0x30000007ff4e7230 */ /* 0x000fe20000004100 */
        /* <DEDUP_REMOVED lines=83> */
[----:B------:R-:W-:Y:S01]  /*7a20*/  FMUL R64, R39, 0.70710676908493041992 ;  /* 0x3f3504f327407820 */ /* 0x000fe20000400000 */
        /* <DEDUP_REMOVED lines=23> */
[----:B------:R-:W-:-:S03]  /*7ba0*/  HADD2.F32 R62, -RZ, R5.H0_H0 ;  /* 0x20000005ff3e7230 */ /* 0x000fc60000004100 */
[----:B------:R-:W1:Y:S02]  /*7bb0*/  @P5 MUFU.EX2 R61, R59 ;  /* 0x0000003b003d5308 */ /* 0x000e640000000800 */
[----:B------:R-:W-:-:S04]  /*7bc0*/  FFMA R60, R89, R62, R60 ;  /* 0x0000003e593c7223 */ /* 0x000fc8000000003c */
        /* <DEDUP_REMOVED lines=78> */
[----:B------:R-:W-:Y:S01]  /*80b0*/  FFMA R71, R66, R69, R69 ;  /* 0x0000004542477223 */ /* 0x000fe20000000045 */
[----:B------:R-:W-:-:S03]  /*80c0*/  FMUL R66, R92, R85 ;  /* 0x000000555c427220 */ /* 0x000fc60000400000 */
[----:B------:R-:W1:Y:S01]  /*80d0*/  @P5 MUFU.EX2 R65, R71 ;  /* 0x0000004700415308 */ /* 0x000e620000000800 */
[----:B------:R-:W-:-:S04]  /*80e0*/  FFMA R77, R89, R77, R66 ;  /* 0x0000004d594d7223 */ /* 0x000fc80000000042 */
        /* <DEDUP_REMOVED lines=23> */
[----:B------:R-:W-:-:S03]  /*8260*/  HADD2.F32 R66, -RZ, R7.H0_H0 ;  /* 0x20000007ff427230 */ /* 0x000fc60000004100 */
[----:B------:R-:W1:Y:S02]  /*8270*/  @P5 MUFU.EX2 R65, R74 ;  /* 0x0000004a00415308 */ /* 0x000e640000000800 */
        /* <DEDUP_REMOVED lines=105> */
[----:B------:R-:W-:Y:S01]  /*8910*/  @P5 LOP3.LUT R66, R65, 0x80000000, R80, 0xb8, !PT ;  /* 0x8000000041425812 */ /* 0x000fe200078eb850 */
[----:B------:R-:W-:Y:S01]  /*8920*/  FMUL R65, R26, R25 ;  /* 0x000000191a417220 */ /* 0x000fe20000400000 */
[----:B------:R-:W-:Y:S01]  /*8930*/  FMUL R26, R39, 0.5 ;  /* 0x3f000000271a7820 */ /* 0x000fe20000400000 */
[----:B------:R-:W-:Y:S01]  /*8940*/  FMUL R25, R77, 0.5 ;  /* 0x3f0000004d197820 */ /* 0x000fe20000400000 */
[----:B------:R-:W-:Y:S01]  /*8950*/  FMUL R39, R34, R33 ;  /* 0x0000002122277220 */ /* 0x000fe20000400000 */
[----:B------:R-:W-:Y:S01]  /*8960*/  FADD R66, R66, 1 ;  /* 0x3f80000042427421 */ /* 0x000fe20000000000 */
[----:B------:R-:W-:Y:S01]  /*8970*/  FMUL R38, R59, R26 ;  /* 0x0000001a3b267220 */ /* 0x000fe20000400000 */
[----:B------:R-:W-:Y:S01]  /*8980*/  FMUL R59, R74, R25 ;  /* 0x000000194a3b7220 */ /* 0x000fe20000400000 */
[----:B------:R-:W-:Y:S01]  /*8990*/  FMUL R25, R72, 0.5 ;  /* 0x3f00000048197820 */ /* 0x000fe20000400000 */
[----:B------:R-:W-:Y:S01]  /*89a0*/  FMUL R26, R86, 0.5 ;  /* 0x3f000000561a7820 */ /* 0x000fe20000400000 */
[----:B------:R-:W-:-:S02]  /*89b0*/  F2FP.F16.F32.PACK_AB R35, R36, R39 ;  /* 0x000000272423723e */ /* 0x000fc400000000ff */
[----:B------:R-:W-:Y:S01]  /*89c0*/  FMUL R25, R66, R25 ;  /* 0x0000001942197220 */ /* 0x000fe20000400000 */
[----:B------:R-:W-:Y:S01]  /*89d0*/  FMUL R26, R75, R26 ;  /* 0x0000001a4b1a7220 */ /* 0x000fe20000400000 */
[----:B------:R-:W-:Y:S02]  /*89e0*/  F2FP.F16.F32.PACK_AB R33, R28, R65 ;  /* 0x000000411c21723e */ /* 0x000fe400000000ff */
[----:B------:R-:W-:Y:S02]  /*89f0*/  F2FP.F16.F32.PACK_AB R34, R31, R30 ;  /* 0x0000001e1f22723e */ /* 0x000fe400000000ff */
[----:B------:R-:W-:Y:S02]  /*8a00*/  F2FP.F16.F32.PACK_AB R36, R38, R37 ;  /* 0x000000252624723e */ /* 0x000fe400000000ff */
[----:B------:R-:W-:Y:S02]  /*8a10*/  F2FP.F16.F32.PACK_AB R32, R32, R25 ;  /* 0x000000192020723e */ /* 0x000fe400000000ff */
[----:B------:R-:W-:-:S02]  /*8a20*/  F2FP.F16.F32.PACK_AB R37, R63, R60 ;  /* 0x0000003c3f25723e */ /* 0x000fc400000000ff */
[----:B------:R-:W-:Y:S01]  /*8a30*/  F2FP.F16.F32.PACK_AB R38, R59, R64 ;  /* 0x000000403b26723e */ /* 0x000fe200000000ff */
[----:B------:R1:W-:Y:S01]  /*8a40*/  STSM.16.M88.4 [R56+0x4200], R32 ;  /* 0x0042002038007844 */ /* 0x0003e20000000200 */
[----:B------:R-:W-:Y:S02]  /*8a50*/  F2FP.F16.F32.PACK_AB R39, R29, R26 ;  /* 0x0000001a1d27723e */ /* 0x000fe400000000ff */
[----:B------:R-:W-:-:S05]  /*8a60*/  IADD3 R25, R57, 0x4200, R56 ;  /* 0x0000420039197810 */ /* 0x000fca0007ffe038 */
        /* <DEDUP_REMOVED lines=18> */
.L_x_73:
[----:B------:R-:W-:Y:S05]  /*8b90*/  BSYNC B0 ;  /* 0x0000000000007941 */ /* 0x000fea0003800000 */
.L_x_72:
[----:B------:R-:W-:Y:S06]  /*8ba0*/  BAR.SYNC.DEFER_BLOCKING 0x1, 0x100 ;  /* 0x0044000000007b1d */ /* 0x000fec0000010000 */
[----:B------:R-:W-:Y:S04]  /*8bb0*/  BSSY B0, `(.L_x_74) ;  /* 0x0000009000007945 */ /* 0x000fe80003800000 */
[----:B------:R-:W-:Y:S05]  /*8bc0*/  @P0 BRA `(.L_x_75) ;  /* 0x00000000001c0947 */ /* 0x000fea0003800000 */
[----:B------:R-:W-:-:S13]  /*8bd0*/  ISETP.NE.AND P5, PT, R107, 0x3, PT ;  /* 0x000000036b00780c */ /* 0x000fda0003fa5270 */
[----:B------:R-:W-:Y:S05]  /*8be0*/  @!P5 BRA `(.L_x_76) ;  /* 0x000000000004d947 */ /* 0x000fea0003800000 */
[----:B------:R-:W-:Y:S01]  /*8bf0*/  BPT.TRAP 0x1 ;  /* 0x000000040000795c */ /* 0x000fe20000300000 */
.L_x_76:
[----:B------:R-:W-:-:S04]  /*8c00*/  ULEA UR4, UR42, UR51, 0x3 ;  /* 0x000000332a047291 */ /* 0x000fc8000f8e183f */
[----:B------:R-:W-:-:S04]  /*8c10*/  UIADD3 UR4, UR4, 0x60, URZ ;  /* 0x0000006004047890 */ /* 0x000fc8000fffe03f */
[----:B------:R-:W-:-:S09]  /*8c20*/  UPRMT UR4, UR50, 0x654, UR4 ;  /* 0x0000065432047896 */ /* 0x000fd20008000004 */
[----:B------:R-:W-:Y:S03]  /*8c30*/  SYNCS.ARRIVE.TRANS64.RED.A1T0 RZ, [UR4], RZ ;  /* 0x000000ffffff79a7 */ /* 0x000fe60008100404 */
.L_x_75:
[----:B------:R-:W-:Y:S05]  /*8c40*/  BSYNC B0 ;  /* 0x0000000000007941 */ /* 0x000fea0003800000 */
.L_x_74:
[----:B------:R-:W-:Y:S01]  /*8c50*/  UIADD3 UR4, UR42, 0x1, URZ ;  /* 0x000000012a047890 */ /* 0x000fe2000fffe03f */
[----:B------:R-:W-:Y:S03]  /*8c60*/  BSSY B0, `(.L_x_77) ;  /* 0x0000015000007945 */ /* 0x000fe60003800000 */
[----:B------:R-:W-:-:S04]  /*8c70*/  UISETP.NE.AND UP0, UPT, UR4, 0x4, UPT ;  /* 0x000000040400788c */ /* 0x000fc8000bf05270 */
[----:B------:R-:W-:Y:S01]  /*8c80*/  USEL UR42, UR4, URZ, UP0 ;  /* 0x0000003f042a7287 */ /* 0x000fe20008000000 */
[----:B------:R-:W-:Y:S11]  /*8c90*/  @P0 BRA `(.L_x_78) ;  /* 0x0000000000440947 */ /* 0x000ff60003800000 */
[----:B------:R-:W-:-:S13]  /*8ca0*/  ISETP.NE.AND P5, PT, R107, 0x3, PT ;  /* 0x000000036b00780c */ /* 0x000fda0003fa5270 */
[----:B------:R-:W-:Y:S05]  /*8cb0*/  @!P5 BRA `(.L_x_79) ;  /* 0x000000000004d947 */ /* 0x000fea0003800000 */
[----:B------:R-:W-:Y:S01]  /*8cc0*/  BPT.TRAP 0x1 ;  /* 0x000000040000795c */ /* 0x000fe20000300000 */
.L_x_79:
[----:B-1----:R-:W-:Y:S01]  /*8cd0*/  SHF.L.U32 R25, R24, 0x1f, RZ ;  /* 0x0000001f18197819 */ /* 0x002fe200000006ff */
[----:B------:R-:W-:Y:S01]  /*8ce0*/  BSSY B1, `(.L_x_80) ;  /* 0x0000009000017945 */ /* 0x000fe20003800000 */
[C---:B------:R-:W-:Y:S02]  /*8cf0*/  LEA R26, R21.reuse, UR51, 0x3 ;  /* 0x00000033151a7c11 */ /* 0x040fe4000f8e18ff */
[----:B------:R-:W-:Y:S02]  /*8d00*/  PLOP3.LUT P5, PT, PT, PT, PT, 0x8, 0x0 ;  /* 0x000000000000781c */ /* 0x000fe40003fae170 */
[----:B------:R-:W-:Y:S01]  /*8d10*/  @!P4 PLOP3.LUT P5, PT, P3, PT, PT, 0x80, 0x0 ;  /* 0x000000000000c81c */ /* 0x000fe20001faf070 */
[----:B------:R-:W1:Y:S01]  /*8d20*/  SYNCS.PHASECHK.TRANS64.TRYWAIT P3, [R26+URZ+0x40], R25 ;  /* 0x000040191a0075a7 */ /* 0x000e62000806017f */
[----:B------:R-:W-:-:S05]  /*8d30*/  @!P4 LEA R21, R21, R58, 0xd ;  /* 0x0000003a1515c211 */ /* 0x000fca00078e68ff */
[----:B------:R-:W-:-:S06]  /*8d40*/  @!P4 VIADD R24, R21, 0x20 ;  /* 0x000000201518c836 */ /* 0x000fcc0000000000 */
[----:B------:R-:W-:Y:S01]  /*8d50*/  @P5 VIADD R24, R21, 0xffffffe0 ;  /* 0xffffffe015185836 */ /* 0x000fe20000000000 */
[----:B-1----:R-:W-:Y:S06]  /*8d60*/  @!P3 BRA `(.L_x_81) ;  /* 0x000000500094b947 */ /* 0x002fec0003800000 */
.L_x_167:
[----:B------:R-:W-:Y:S05]  /*8d70*/  BSYNC B1 ;  /* 0x0000000000017941 */ /* 0x000fea0003800000 */
.L_x_80:
[----:B------:R-:W-:Y:S05]  /*8d80*/  @!P4 WARPSYNC.ALL ;  /* 0x000000000000c948 */ /* 0x000fea0003800000 */
[----:B------:R2:W3:Y:S04]  /*8d90*/  @!P4 LDSM.16.M88.4 R8, [R21] ;  /* 0x000000001508c83b */ /* 0x0004e80000000200 */
[----:B------:R2:W4:Y:S02]  /*8da0*/  @!P4 LDSM.16.M88.4 R4, [R24] ;  /* 0x000000001804c83b */ /* 0x0005240000000200 */
.L_x_78:
[----:B------:R-:W-:Y:S05]  /*8db0*/  BSYNC B0 ;  /* 0x0000000000007941 */ /* 0x000fea0003800000 */
.L_x_77:
[----:B--23--:R-:W-:Y:S02]  /*8dc0*/  HADD2.F32 R24, -RZ, R8.H0_H0 ;  /* 0x20000008ff187230 */ /* 0x00cfe40000004100 */
[C---:B------:R-:W-:Y:S01]  /*8dd0*/  FMUL R40, R92.reuse, R40 ;  /* 0x000000285c287220 */ /* 0x040fe20000400000 */
[C---:B------:R-:W-:Y:S01]  /*8de0*/  FMUL R42, R92.reuse, R42 ;  /* 0x0000002a5c2a7220 */ /* 0x040fe20000400000 */
[----:B------:R-:W-:Y:S02]  /*8df0*/  HADD2.F32 R30, -RZ, R9.H1_H1 ;  /* 0x30000009ff1e7230 */ /* 0x000fe40000004100 */
[C---:B------:R-:W-:Y:S01]  /*8e00*/  FMUL R44, R92.reuse, R44 ;  /* 0x0000002c5c2c7220 */ /* 0x040fe20000400000 */
[----:B------:R-:W-:Y:S01]  /*8e10*/  FFMA R21, R89, R24, R40 ;  /* 0x0000001859157223 */ /* 0x000fe20000000028 */
[----:B-1----:R-:W-:Y:S02]  /*8e20*/  HADD2.F32 R34, -RZ, R11.H0_H0 ;  /* 0x2000000bff227230 */ /* 0x002fe40000004100 */
[C---:B------:R-:W-:Y:S01]  /*8e30*/  FMUL R49, R92.reuse, R49 ;  /* 0x000000315c317220 */ /* 0x040fe20000400000 */
[C---:B------:R-:W-:Y:S01]  /*8e40*/  FMUL R50, R92.reuse, R50 ;  /* 0x000000325c327220 */ /* 0x040fe20000400000 */
[C---:B------:R-:W-:Y:S01]  /*8e50*/  FMUL R29, R21.reuse, 0.70710676908493041992 ;  /* 0x3f3504f3151d7820 */ /* 0x040fe20000400000 */
[C---:B------:R-:W-:Y:S01]  /*8e60*/  FMUL R51, R92.reuse, R51 ;  /* 0x000000335c337220 */ /* 0x040fe20000400000 */
[----:B------:R-:W-:Y:S01]  /*8e70*/  FMUL R55, R92, R55 ;  /* 0x000000375c377220 */ /* 0x000fe20000400000 */
[----:B------:R-:W-:Y:S01]  /*8e80*/  FMUL R21, R21, 0.5 ;  /* 0x3f00000015157820 */ /* 0x000fe20000400000 */
[C---:B------:R-:W-:Y:S01]  /*8e90*/  FMUL R24, R29.reuse, R29 ;  /* 0x0000001d1d187220 */ /* 0x040fe20000400000 */
[C---:B------:R-:W-:Y:S01]  /*8ea0*/  FSETP.GE.AND P3, PT, |R29|.reuse, 1.0029599666595458984, PT ;  /* 0x3f8060fe1d00780b */ /* 0x040fe20003f66200 */
[----:B------:R-:W-:Y:S05]  /*8eb0*/  WARPSYNC.ALL ;  /* 0x0000000000007948 */ /* 0x000fea0003800000 */
[----:B------:R-:W-:Y:S01]  /*8ec0*/  FSEL R24, |R29|, R24, P3 ;  /* 0x000000181d187208 */ /* 0x000fe20001800200 */
[----:B------:R-:W-:Y:S01]  /*8ed0*/  BSSY B0, `(.L_x_82) ;  /* 0x00001cd000007945 */ /* 0x000fe20003800000 */
[----:B------:R-:W-:-:S02]  /*8ee0*/  FSEL R25, R0, 8.4834944573231041431e-05, P3 ;  /* 0x38b1e96a00197808 */ /* 0x000fc40001800000 */
[----:B------:R-:W-:Y:S02]  /*8ef0*/  FSEL R27, -R3, -0.00082130916416645050049, P3 ;  /* 0xba574d20031b7808 */ /* 0x000fe40001800100 */
[----:B------:R-:W-:Y:S02]  /*8f00*/  FSEL R26, R12, 0.0052134888246655464172, P3 ;  /* 0x3baad5ea0c1a7808 */ /* 0x000fe40001800000 */
[----:B------:R-:W-:Y:S01]  /*8f10*/  FSEL R28, -R13, -0.026868773624300956726, P3 ;  /* 0xbcdc1be70d1c7808 */ /* 0x000fe20001800100 */
[C---:B------:R-:W-:Y:S01]  /*8f20*/  FFMA R25, R24.reuse, R25, R27 ;  /* 0x0000001918197223 */ /* 0x040fe2000000001b */
[----:B------:R-:W-:Y:S02]  /*8f30*/  FSEL R27, -|R29|, R29, P3 ;  /* 0x0000001d1d1b7208 */ /* 0x000fe40001800300 */
[----:B------:R-:W-:Y:S01]  /*8f40*/  IADD3 R57, R57, 0x6200, R56 ;  /* 0x0000620039397810 */ /* 0x000fe20007ffe038 */
[----:B------:R-:W-:Y:S01]  /*8f50*/  FFMA R25, R24, R25, R26 ;  /* 0x0000001918197223 */ /* 0x000fe2000000001a */
[----:B------:R-:W-:-:S03]  /*8f60*/  FSEL R26, R14, 0.11284004896879196167, P3 ;  /* 0x3de718af0e1a7808 */ /* 0x000fc60001800000 */
[----:B------:R-:W-:Y:S01]  /*8f70*/  FFMA R25, R24, R25, R28 ;  /* 0x0000001918197223 */ /* 0x000fe2000000001c */
[----:B------:R-:W-:-:S03]  /*8f80*/  FSEL R28, R15, -0.37612664699554443359, P3 ;  /* 0xbec093ac0f1c7808 */ /* 0x000fc60001800000 */
[----:B------:R-:W-:Y:S01]  /*8f90*/  FFMA R25, R24, R25, R26 ;  /* 0x0000001918197223 */ /* 0x000fe2000000001a */
[----:B------:R-:W-:-:S03]  /*8fa0*/  FSEL R26, R20, 0.12837915122509002686, P3 ;  /* 0x3e0375d3141a7808 */ /* 0x000fc60001800000 */
[----:B------:R-:W-:Y:S01]  /*8fb0*/  FFMA R25, R24, R25, R28 ;  /* 0x0000001918197223 */ /* 0x000fe2000000001c */
[----:B------:R-:W-:Y:S02]  /*8fc0*/  HADD2.F32 R28, -RZ, R9.H0_H0 ;  /* 0x20000009ff1c7230 */ /* 0x000fe40000004100 */
[----:B------:R-:W-:Y:S01]  /*8fd0*/  FMUL R9, R92, R43 ;  /* 0x0000002b5c097220 */ /* 0x000fe20000400000 */
[----:B------:R-:W-:Y:S01]  /*8fe0*/  FFMA R24, R24, R25, R26 ;  /* 0x0000001918187223 */ /* 0x000fe2000000001a */
[----:B------:R-:W-:Y:S02]  /*8ff0*/  HADD2.F32 R26, -RZ, R8.H1_H1 ;  /* 0x30000008ff1a7230 */ /* 0x000fe40000004100 */
[----:B------:R-:W-:Y:S01]  /*9000*/  FMUL R25, R92, R41 ;  /* 0x000000295c197220 */ /* 0x000fe20000400000 */
[C---:B------:R-:W-:Y:S01]  /*9010*/  FFMA R8, R89.reuse, R28, R42 ;  /* 0x0000001c59087223 */ /* 0x040fe2000000002a */
[----:B------:R-:W-:Y:S01]  /*9020*/  FFMA R24, R24, R27, R27 ;  /* 0x0000001b18187223 */ /* 0x000fe2000000001b */
[C---:B------:R-:W-:Y:S01]  /*9030*/  FFMA R9, R89.reuse, R30, R9 ;  /* 0x0000001e59097223 */ /* 0x040fe20000000009 */
[----:B------:R-:W-:Y:S01]  /*9040*/  FFMA R25, R89, R26, R25 ;  /* 0x0000001a59197223 */ /* 0x000fe20000000019 */
[----:B------:R-:W-:Y:S01]  /*9050*/  FMUL R40, R8, 0.70710676908493041992 ;  /* 0x3f3504f308287820 */ /* 0x000fe20000400000 */
[----:B------:R-:W1:Y:S01]  /*9060*/  @P3 MUFU.EX2 R27, R24 ;  /* 0x00000018001b3308 */ /* 0x000e620000000800 */
[----:B------:R-:W-:Y:S01]  /*9070*/  FMUL R43, R9, 0.70710676908493041992 ;  /* 0x3f3504f3092b7820 */ /* 0x000fe20000400000 */
[----:B------:R-:W-:Y:S01]  /*9080*/  FMUL R38, R25, 0.70710676908493041992 ;  /* 0x3f3504f319267820 */ /* 0x000fe20000400000 */
[C---:B------:R-:W-:Y:S01]  /*9090*/  FMUL R28, R40.reuse, R40 ;  /* 0x00000028281c7220 */ /* 0x040fe20000400000 */
[----:B------:R-:W-:Y:S01]  /*90a0*/  FSETP.GE.AND P4, PT, |R40|, 1.0029599666595458984, PT ;  /* 0x3f8060fe2800780b */ /* 0x000fe20003f86200 */
[C---:B------:R-:W-:Y:S01]  /*90b0*/  FMUL R30, R43.reuse, R43 ;  /* 0x0000002b2b1e7220 */ /* 0x040fe20000400000 */
[----:B------:R-:W-:Y:S01]  /*90c0*/  FMUL R26, R38, R38 ;  /* 0x00000026261a7220 */ /* 0x000fe20000400000 */
[----:B------:R-:W-:Y:S01]  /*90d0*/  FSETP.GE.AND P5, PT, |R43|, 1.0029599666595458984, PT ;  /* 0x3f8060fe2b00780b */ /* 0x000fe20003fa6200 */
[----:B------:R-:W-:Y:S01]  /*90e0*/  FMUL R8, R8, 0.5 ;  /* 0x3f00000008087820 */ /* 0x000fe20000400000 */
[----:B------:R-:W-:Y:S01]  /*90f0*/  FSEL R28, |R40|, R28, P4 ;  /* 0x0000001c281c7208 */ /* 0x000fe20002000200 */
[----:B------:R-:W-:Y:S01]  /*9100*/  FMUL R25, R25, 0.5 ;  /* 0x3f00000019197820 */ /* 0x000fe20000400000 */
[----:B------:R-:W-:Y:S01]  /*9110*/  FSEL R31, R0, 8.4834944573231041431e-05, P4 ;  /* 0x38b1e96a001f7808 */ /* 0x000fe20002000000 */
[----:B------:R-:W-:Y:S01]  /*9120*/  FMUL R9, R9, 0.5 ;  /* 0x3f00000009097820 */ /* 0x000fe20000400000 */
[----:B------:R-:W-:-:S02]  /*9130*/  FSEL R33, -R3, -0.00082130916416645050049, P4 ;  /* 0xba574d2003217808 */ /* 0x000fc40002000100 */
[----:B------:R-:W-:Y:S01]  /*9140*/  FSEL R30, |R43|, R30, P5 ;  /* 0x0000001e2b1e7208 */ /* 0x000fe20002800200 */
[----:B-1----:R-:W-:Y:S02]  /*9150*/  @P3 FADD R27, -R27, 1 ;  /* 0x3f8000001b1b3421 */ /* 0x002fe40000000100 */
[----:B------:R-:W-:Y:S01]  /*9160*/  FFMA R33, R28, R31, R33 ;  /* 0x0000001f1c217223 */ /* 0x000fe20000000021 */
[----:B------:R-:W-:Y:S02]  /*9170*/  FSEL R37, R0, 8.4834944573231041431e-05, P5 ;  /* 0x38b1e96a00257808 */ /* 0x000fe40002800000 */
[----:B------:R-:W-:Y:S02]  /*9180*/  FSEL R39, -R3, -0.00082130916416645050049, P5 ;  /* 0xba574d2003277808 */ /* 0x000fe40002800100 */
[----:B------:R-:W-:Y:S02]  /*9190*/  @P3 LOP3.LUT R24, R27, 0x80000000, R29, 0xb8, !PT ;  /* 0x800000001b183812 */ /* 0x000fe400078eb81d */
[----:B------:R-:W-:Y:S01]  /*91a0*/  FSETP.GE.AND P3, PT, |R38|, 1.0029599666595458984, PT ;  /* 0x3f8060fe2600780b */ /* 0x000fe20003f66200 */
[----:B------:R-:W-:Y:S01]  /*91b0*/  FFMA R37, R30, R37, R39 ;  /* 0x000000251e257223 */ /* 0x000fe20000000027 */
[----:B------:R-:W-:Y:S01]  /*91c0*/  FSEL R35, R12, 0.0052134888246655464172, P4 ;  /* 0x3baad5ea0c237808 */ /* 0x000fe20002000000 */
[----:B------:R-:W-:Y:S01]  /*91d0*/  FADD R24, R24, 1 ;  /* 0x3f80000018187421 */ /* 0x000fe20000000000 */
[----:B------:R-:W-:-:S02]  /*91e0*/  FSEL R26, |R38|, R26, P3 ;  /* 0x0000001a261a7208 */ /* 0x000fc40001800200 */
[----:B------:R-:W-:Y:S01]  /*91f0*/  FSEL R27, R0, 8.4834944573231041431e-05, P3 ;  /* 0x38b1e96a001b7808 */ /* 0x000fe20001800000 */
[----:B------:R-:W-:Y:S01]  /*9200*/  FFMA R33, R28, R33, R35 ;  /* 0x000000211c217223 */ /* 0x000fe20000000023 */
[----:B------:R-:W-:Y:S01]  /*9210*/  FSEL R29, -R3, -0.00082130916416645050049, P3 ;  /* 0xba574d20031d7808 */ /* 0x000fe20001800100 */
[----:B------:R-:W-:Y:S01]  /*9220*/  FMUL R21, R24, R21 ;  /* 0x0000001518157220 */ /* 0x000fe20000400000 */
[C---:B------:R-:W-:Y:S02]  /*9230*/  FSEL R31, -R13.reuse, -0.026868773624300956726, P3 ;  /* 0xbcdc1be70d1f7808 */ /* 0x040fe40001800100 */
[----:B------:R-:W-:Y:S01]  /*9240*/  FSEL R41, R12, 0.0052134888246655464172, P5 ;  /* 0x3baad5ea0c297808 */ /* 0x000fe20002800000 */
[----:B------:R-:W-:Y:S01]  /*9250*/  FFMA R27, R26, R27, R29 ;  /* 0x0000001b1a1b7223 */ /* 0x000fe2000000001d */
[----:B------:R-:W-:Y:S02]  /*9260*/  FSEL R29, R12, 0.0052134888246655464172, P3 ;  /* 0x3baad5ea0c1d7808 */ /* 0x000fe40001800000 */
[C---:B------:R-:W-:Y:S01]  /*9270*/  FSEL R35, -R13.reuse, -0.026868773624300956726, P4 ;  /* 0xbcdc1be70d237808 */ /* 0x040fe20002000100 */
        /* <DEDUP_REMOVED lines=9> */
[----:B------:R-:W-:Y:S01]  /*9310*/  FSEL R35, R15, -0.37612664699554443359, P4 ;  /* 0xbec093ac0f237808 */ /* 0x000fe20002000000 */
[----:B------:R-:W-:Y:S01]  /*9320*/  FFMA R27, R26, R27, R29 ;  /* 0x0000001b1a1b7223 */ /* 0x000fe2000000001d */
[----:B------:R-:W-:Y:S01]  /*9330*/  FSEL R29, R20, 0.12837915122509002686, P3 ;  /* 0x3e0375d3141d7808 */ /* 0x000fe20001800000 */
[----:B------:R-:W-:Y:S01]  /*9340*/  FFMA R39, R30, R41, R39 ;  /* 0x000000291e277223 */ /* 0x000fe20000000027 */
[----:B------:R-:W-:Y:S01]  /*9350*/  FSEL R37, R14, 0.11284004896879196167, P5 ;  /* 0x3de718af0e257808 */ /* 0x000fe20002800000 */
[----:B------:R-:W-:Y:S01]  /*9360*/  FFMA R27, R26, R27, R31 ;  /* 0x0000001b1a1b7223 */ /* 0x000fe2000000001f */
[----:B------:R-:W-:Y:S01]  /*9370*/  FFMA R33, R28, R33, R35 ;  /* 0x000000211c217223 */ /* 0x000fe20000000023 */
[----:B------:R-:W-:-:S02]  /*9380*/  FSEL R31, -|R38|, R38, P3 ;  /* 0x00000026261f7208 */ /* 0x000fc40001800300 */
[----:B------:R-:W-:Y:S01]  /*9390*/  FFMA R26, R26, R27, R29 ;  /* 0x0000001b1a1a7223 */ /* 0x000fe2000000001d */
[----:B------:R-:W-:Y:S01]  /*93a0*/  FSEL R27, R20, 0.12837915122509002686, P4 ;  /* 0x3e0375d3141b7808 */ /* 0x000fe20002000000 */
[----:B------:R-:W-:Y:S01]  /*93b0*/  FFMA R37, R30, R39, R37 ;  /* 0x000000271e257223 */ /* 0x000fe20000000025 */
[----:B------:R-:W-:Y:S01]  /*93c0*/  FSEL R29, R15, -0.37612664699554443359, P5 ;  /* 0xbec093ac0f1d7808 */ /* 0x000fe20002800000 */
[----:B------:R-:W-:Y:S01]  /*93d0*/  FFMA R26, R26, R31, R31 ;  /* 0x0000001f1a1a7223 */ /* 0x000fe2000000001f */
[----:B------:R-:W-:Y:S01]  /*93e0*/  FSEL R32, R20, 0.12837915122509002686, P5 ;  /* 0x3e0375d314207808 */ /* 0x000fe20002800000 */
[----:B------:R-:W-:Y:S01]  /*93f0*/  FFMA R27, R28, R33, R27 ;  /* 0x000000211c1b7223 */ /* 0x000fe2000000001b */
[----:B------:R-:W-:Y:S01]  /*9400*/  FSEL R28, -|R40|, R40, P4 ;  /* 0x00000028281c7208 */ /* 0x000fe20002000300 */
[----:B------:R-:W-:Y:S01]  /*9410*/  FFMA R29, R30, R37, R29 ;  /* 0x000000251e1d7223 */ /* 0x000fe2000000001d */
[----:B------:R-:W1:Y:S01]  /*9420*/  @P3 MUFU.EX2 R33, R26 ;  /* 0x0000001a00213308 */ /* 0x000e620000000800 */
[----:B------:R-:W-:-:S02]  /*9430*/  FMUL R31, R92, R46 ;  /* 0x0000002e5c1f7220 */ /* 0x000fc40000400000 */
[----:B------:R-:W-:Y:S01]  /*9440*/  FFMA R27, R27, R28, R28 ;  /* 0x0000001c1b1b7223 */ /* 0x000fe2000000001c */
[----:B------:R-:W-:Y:S01]  /*9450*/  FSEL R28, -|R43|, R43, P5 ;  /* 0x0000002b2b1c7208 */ /* 0x000fe20002800300 */
[----:B------:R-:W-:Y:S01]  /*9460*/  FFMA R29, R30, R29, R32 ;  /* 0x0000001d1e1d7223 */ /* 0x000fe20000000020 */
[--C-:B------:R-:W-:Y:S02]  /*9470*/  HADD2.F32 R30, -RZ, R10.reuse.H0_H0 ;  /* 0x2000000aff1e7230 */ /* 0x100fe40000004100 */
[----:B------:R-:W2:Y:S01]  /*9480*/  @P4 MUFU.EX2 R35, R27 ;  /* 0x0000001b00234308 */ /* 0x000ea20000000800 */
[----:B------:R-:W-:Y:S01]  /*9490*/  FFMA R28, R29, R28, R28 ;  /* 0x0000001c1d1c7223 */ /* 0x000fe2000000001c */
[----:B------:R-:W-:Y:S02]  /*94a0*/  HADD2.F32 R32, -RZ, R10.H1_H1 ;  /* 0x3000000aff207230 */ /* 0x000fe40000004100 */
[----:B------:R-:W-:Y:S01]  /*94b0*/  FMUL R29, R92, R45 ;  /* 0x0000002d5c1d7220 */ /* 0x000fe20000400000 */
[C---:B------:R-:W-:Y:S01]  /*94c0*/  FFMA R10, R89.reuse, R30, R44 ;  /* 0x0000001e590a7223 */ /* 0x040fe2000000002c */
[----:B------:R-:W-:-:S02]  /*94d0*/  FFMA R30, R89, R34, R31 ;  /* 0x00000022591e7223 */ /* 0x000fc4000000001f */
[----:B------:R-:W-:Y:S01]  /*94e0*/  FFMA R29, R89, R32, R29 ;  /* 0x00000020591d7223 */ /* 0x000fe2000000001d */
[----:B------:R-:W3:Y:S01]  /*94f0*/  @P5 MUFU.EX2 R36, R28 ;  /* 0x0000001c00245308 */ /* 0x000ee20000000800 */
[----:B-1----:R-:W-:Y:S01]  /*9500*/  @P3 FADD R33, -R33, 1 ;  /* 0x3f80000021213421 */ /* 0x002fe20000000100 */
[----:B------:R-:W-:Y:S01]  /*9510*/  FMUL R58, R10, 0.70710676908493041992 ;  /* 0x3f3504f30a3a7820 */ /* 0x000fe20000400000 */
[----:B------:R-:W-:Y:S01]  /*9520*/  FMUL R60, R29, 0.70710676908493041992 ;  /* 0x3f3504f31d3c7820 */ /* 0x000fe20000400000 */
[----:B------:R-:W-:Y:S01]  /*9530*/  FMUL R62, R30, 0.70710676908493041992 ;  /* 0x3f3504f31e3e7820 */ /* 0x000fe20000400000 */
[----:B------:R-:W-:Y:S01]  /*9540*/  FMUL R10, R10, 0.5 ;  /* 0x3f0000000a0a7820 */ /* 0x000fe20000400000 */
[----:B------:R-:W-:Y:S01]  /*9550*/  @P3 LOP3.LUT R26, R33, 0x80000000, R38, 0xb8, !PT ;  /* 0x80000000211a3812 */ /* 0x000fe200078eb826 */
[C---:B------:R-:W-:Y:S01]  /*9560*/  FMUL R31, R58.reuse, R58 ;  /* 0x0000003a3a1f7220 */ /* 0x040fe20000400000 */
[----:B------:R-:W-:Y:S01]  /*9570*/  FSETP.GE.AND P3, PT, |R58|, 1.0029599666595458984, PT ;  /* 0x3f8060fe3a00780b */ /* 0x000fe20003f66200 */
[----:B--2---:R-:W-:Y:S01]  /*9580*/  @P4 FADD R35, -R35, 1 ;  /* 0x3f80000023234421 */ /* 0x004fe20000000100 */
[----:B------:R-:W-:Y:S01]  /*9590*/  FMUL R33, R60, R60 ;  /* 0x0000003c3c217220 */ /* 0x000fe20000400000 */
[----:B------:R-:W-:Y:S01]  /*95a0*/  FADD R26, R26, 1 ;  /* 0x3f8000001a1a7421 */ /* 0x000fe20000000000 */
[----:B------:R-:W-:Y:S01]  /*95b0*/  FSEL R31, |R58|, R31, P3 ;  /* 0x0000001f3a1f7208 */ /* 0x000fe20001800200 */
[----:B------:R-:W-:Y:S01]  /*95c0*/  FMUL R29, R29, 0.5 ;  /* 0x3f0000001d1d7820 */ /* 0x000fe20000400000 */
        /* <DEDUP_REMOVED lines=37> */
[C---:B------:R-:W-:Y:S01]  /*9820*/  FSEL R34, R20.reuse, 0.12837915122509002686, P3 ;  /* 0x3e0375d314227808 */ /* 0x040fe20001800000 */
[----:B------:R-:W-:Y:S01]  /*9830*/  FFMA R32, R31, R32, R36 ;  /* 0x000000201f207223 */ /* 0x000fe20000000024 */
[----:B------:R-:W-:Y:S01]  /*9840*/  FSEL R40, R15, -0.37612664699554443359, P4 ;  /* 0xbec093ac0f287808 */ /* 0x000fe20002000000 */
[----:B------:R-:W-:Y:S01]  /*9850*/  FFMA R38, R33, R38, R42 ;  /* 0x0000002621267223 */ /* 0x000fe2000000002a */
[----:B------:R-:W-:Y:S01]  /*9860*/  FSEL R44, -R13, -0.026868773624300956726, P5 ;  /* 0xbcdc1be70d2c7808 */ /* 0x000fe20002800100 */
[----:B------:R-:W-:Y:S01]  /*9870*/  FFMA R31, R31, R32, R34 ;  /* 0x000000201f1f7223 */ /* 0x000fe20000000022 */
[----:B------:R-:W-:Y:S01]  /*9880*/  FSEL R32, R20, 0.12837915122509002686, P4 ;  /* 0x3e0375d314207808 */ /* 0x000fe20002000000 */
[----:B------:R-:W-:Y:S01]  /*9890*/  FFMA R38, R33, R38, R40 ;  /* 0x0000002621267223 */ /* 0x000fe20000000028 */
[----:B------:R-:W-:Y:S01]  /*98a0*/  FSEL R42, R14, 0.11284004896879196167, P5 ;  /* 0x3de718af0e2a7808 */ /* 0x000fe20002800000 */
[----:B------:R-:W-:Y:S01]  /*98b0*/  FFMA R44, R37, R46, R44 ;  /* 0x0000002e252c7223 */ /* 0x000fe2000000002c */
[----:B------:R-:W-:Y:S01]  /*98c0*/  FSEL R34, R15, -0.37612664699554443359, P5 ;  /* 0xbec093ac0f227808 */ /* 0x000fe20002800000 */
[----:B------:R-:W-:Y:S01]  /*98d0*/  FFMA R32, R33, R38, R32 ;  /* 0x0000002621207223 */ /* 0x000fe20000000020 */
[----:B------:R-:W-:Y:S01]  /*98e0*/  FSEL R33, -|R60|, R60, P4 ;  /* 0x0000003c3c217208 */ /* 0x000fe20002000300 */
[C---:B------:R-:W-:Y:S01]  /*98f0*/  FFMA R42, R37.reuse, R44, R42 ;  /* 0x0000002c252a7223 */ /* 0x040fe2000000002a */
[----:B------:R-:W-:Y:S01]  /*9900*/  FSEL R39, R20, 0.12837915122509002686, P5 ;  /* 0x3e0375d314277808 */ /* 0x000fe20002800000 */
[----:B------:R-:W-:Y:S01]  /*9910*/  FMUL R40, R92, R47 ;  /* 0x0000002f5c287220 */ /* 0x000fe20000400000 */
[----:B------:R-:W-:Y:S01]  /*9920*/  FSEL R36, -|R58|, R58, P3 ;  /* 0x0000003a3a247208 */ /* 0x000fe20001800300 */
[----:B------:R-:W-:Y:S01]  /*9930*/  FFMA R34, R37, R42, R34 ;  /* 0x0000002a25227223 */ /* 0x000fe20000000022 */
[----:B------:R-:W-:Y:S01]  /*9940*/  FFMA R32, R32, R33, R33 ;  /* 0x0000002120207223 */ /* 0x000fe20000000021 */
[----:B------:R-:W-:Y:S01]  /*9950*/  FSEL R33, -|R62|, R62, P5 ;  /* 0x0000003e3e217208 */ /* 0x000fe20002800300 */
[----:B----4-:R-:W-:-:S02]  /*9960*/  HADD2.F32 R38, -RZ, R4.H1_H1 ;  /* 0x30000004ff267230 */ /* 0x010fc40000004100 */
[----:B------:R-:W-:Y:S01]  /*9970*/  FFMA R34, R37, R34, R39 ;  /* 0x0000002225227223 */ /* 0x000fe20000000027 */
[----:B------:R-:W-:Y:S01]  /*9980*/  FFMA R31, R31, R36, R36 ;  /* 0x000000241f1f7223 */ /* 0x000fe20000000024 */
[----:B------:R-:W1:Y:S01]  /*9990*/  @P4 MUFU.EX2 R37, R32 ;  /* 0x0000002000254308 */ /* 0x000e620000000800 */
[----:B------:R-:W-:Y:S02]  /*99a0*/  HADD2.F32 R36, -RZ, R4.H0_H0 ;  /* 0x20000004ff247230 */ /* 0x000fe40000004100 */
[----:B------:R-:W-:Y:S01]  /*99b0*/  FFMA R33, R34, R33, R33 ;  /* 0x0000002122217223 */ /* 0x000fe20000000021 */
[----:B------:R-:W-:Y:S02]  /*99c0*/  HADD2.F32 R34, -RZ, R11.H1_H1 ;  /* 0x3000000bff227230 */ /* 0x000fe40000004100 */
[----:B------:R-:W-:Y:S02]  /*99d0*/  FMUL R11, R92, R48 ;  /* 0x000000305c0b7220 */ /* 0x000fe40000400000 */
[----:B------:R-:W2:Y:S01]  /*99e0*/  @P3 MUFU.EX2 R35, R31 ;  /* 0x0000001f00233308 */ /* 0x000ea20000000800 */
[C---:B------:R-:W-:Y:S01]  /*99f0*/  FFMA R34, R89.reuse, R34, R40 ;  /* 0x0000002259227223 */ /* 0x040fe20000000028 */
[C---:B------:R-:W-:Y:S01]  /*9a00*/  FFMA R4, R89.reuse, R36, R11 ;  /* 0x0000002459047223 */ /* 0x040fe2000000000b */
[----:B------:R-:W-:-:S03]  /*9a10*/  FFMA R11, R89, R38, R49 ;  /* 0x00000026590b7223 */ /* 0x000fc60000000031 */
[C---:B------:R-:W-:Y:S01]  /*9a20*/  FMUL R64, R4.reuse, 0.70710676908493041992 ;  /* 0x3f3504f304407820 */ /* 0x040fe20000400000 */
[----:B------:R-:W-:Y:S01]  /*9a30*/  FMUL R66, R11, 0.70710676908493041992 ;  /* 0x3f3504f30b427820 */ /* 0x000fe20000400000 */
[----:B------:R-:W3:Y:S01]  /*9a40*/  @P5 MUFU.EX2 R39, R33 ;  /* 0x0000002100275308 */ /* 0x000ee20000000800 */
[----:B-1----:R-:W-:Y:S01]  /*9a50*/  @P4 FADD R37, -R37, 1 ;  /* 0x3f80000025254421 */ /* 0x002fe20000000100 */
[----:B------:R-:W-:Y:S01]  /*9a60*/  FMUL R4, R4, 0.5 ;  /* 0x3f00000004047820 */ /* 0x000fe20000400000 */
[----:B------:R-:W-:-:S03]  /*9a70*/  FMUL R41, R66, R66 ;  /* 0x0000004242297220 */ /* 0x000fc60000400000 */
[----:B------:R-:W-:Y:S01]  /*9a80*/  @P4 LOP3.LUT R32, R37, 0x80000000, R60, 0xb8, !PT ;  /* 0x8000000025204812 */ /* 0x000fe200078eb83c */
[----:B------:R-:W-:Y:S01]  /*9a90*/  FMUL R60, R34, 0.70710676908493041992 ;  /* 0x3f3504f3223c7820 */ /* 0x000fe20000400000 */
[C---:B------:R-:W-:Y:S01]  /*9aa0*/  FMUL R37, R64.reuse, R64 ;  /* 0x0000004040257220 */ /* 0x040fe20000400000 */
[----:B--2---:R-:W-:Y:S01]  /*9ab0*/  @P3 FADD R35, -R35, 1 ;  /* 0x3f80000023233421 */ /* 0x004fe20000000100 */
[----:B------:R-:W-:Y:S01]  /*9ac0*/  FSETP.GE.AND P4, PT, |R64|, 1.0029599666595458984, PT ;  /* 0x3f8060fe4000780b */ /* 0x000fe20003f86200 */
[----:B------:R-:W-:-:S03]  /*9ad0*/  FADD R32, R32, 1 ;  /* 0x3f80000020207421 */ /* 0x000fc60000000000 */
[----:B------:R-:W-:Y:S01]  /*9ae0*/  @P3 LOP3.LUT R31, R35, 0x80000000, R58, 0xb8, !PT ;  /* 0x80000000231f3812 */ /* 0x000fe200078eb83a */
[C---:B------:R-:W-:Y:S01]  /*9af0*/  FMUL R35, R60.reuse, R60 ;  /* 0x0000003c3c237220 */ /* 0x040fe20000400000 */
[----:B------:R-:W-:Y:S01]  /*9b00*/  FSETP.GE.AND P3, PT, |R60|, 1.0029599666595458984, PT ;  /* 0x3f8060fe3c00780b */ /* 0x000fe20003f66200 */
[----:B---3--:R-:W-:Y:S01]  /*9b10*/  @P5 FADD R39, -R39, 1 ;  /* 0x3f80000027275421 */ /* 0x008fe20000000100 */
[----:B------:R-:W-:Y:S01]  /*9b20*/  FSEL R40, R0, 8.4834944573231041431e-05, P4 ;  /* 0x38b1e96a00287808 */ /* 0x000fe20002000000 */
[----:B------:R-:W-:Y:S01]  /*9b30*/  FADD R31, R31, 1 ;  /* 0x3f8000001f1f7421 */ /* 0x000fe20000000000 */
[----:B------:R-:W-:Y:S01]  /*9b40*/  FSEL R35, |R60|, R35, P3 ;  /* 0x000000233c237208 */ /* 0x000fe20001800200 */
[----:B------:R-:W-:Y:S01]  /*9b50*/  FMUL R29, R32, R29 ;  /* 0x0000001d201d7220 */ /* 0x000fe20000400000 */
[----:B------:R-:W-:Y:S01]  /*9b60*/  FSEL R36, R0, 8.4834944573231041431e-05, P3 ;  /* 0x38b1e96a00247808 */ /* 0x000fe20001800000 */
[----:B------:R-:W-:Y:S01]  /*9b70*/  FMUL R10, R31, R10 ;  /* 0x0000000a1f0a7220 */ /* 0x000fe20000400000 */
[----:B------:R-:W-:-:S02]  /*9b80*/  FSEL R38, -R3, -0.00082130916416645050049, P3 ;  /* 0xba574d2003267808 */ /* 0x000fc40001800100 */
[----:B------:R-:W-:Y:S02]  /*9b90*/  @P5 LOP3.LUT R33, R39, 0x80000000, R62, 0xb8, !PT ;  /* 0x8000000027215812 */ /* 0x000fe400078eb83e */
[----:B------:R-:W-:Y:S01]  /*9ba0*/  FSEL R39, |R64|, R37, P4 ;  /* 0x0000002540277208 */ /* 0x000fe20002000200 */
[----:B------:R-:W-:Y:S01]  /*9bb0*/  FFMA R36, R35, R36, R38 ;  /* 0x0000002423247223 */ /* 0x000fe20000000026 */
[----:B------:R-:W-:Y:S01]  /*9bc0*/  FSEL R42, -R3, -0.00082130916416645050049, P4 ;  /* 0xba574d20032a7808 */ /* 0x000fe20002000100 */
[----:B------:R-:W-:Y:S01]  /*9bd0*/  FADD R33, R33, 1 ;  /* 0x3f80000021217421 */ /* 0x000fe20000000000 */
[----:B------:R-:W-:Y:S02]  /*9be0*/  FSEL R38, R12, 0.0052134888246655464172, P3 ;  /* 0x3baad5ea0c267808 */ /* 0x000fe40001800000 */
[C---:B------:R-:W-:Y:S01]  /*9bf0*/  FSETP.GE.AND P5, PT, |R66|.reuse, 1.0029599666595458984, PT ;  /* 0x3f8060fe4200780b */ /* 0x040fe20003fa6200 */
[----:B------:R-:W-:Y:S01]  /*9c00*/  FFMA R42, R39, R40, R42 ;  /* 0x00000028272a7223 */ /* 0x000fe2000000002a */
[----:B------:R-:W-:Y:S01]  /*9c10*/  FSEL R40, -R13, -0.026868773624300956726, P3 ;  /* 0xbcdc1be70d287808 */ /* 0x000fe20001800100 */
[----:B------:R-:W-:Y:S01]  /*9c20*/  FFMA R36, R35, R36, R38 ;  /* 0x0000002423247223 */ /* 0x000fe20000000026 */
        /* <DEDUP_REMOVED lines=20> */
[----:B------:R-:W-:Y:S01]  /*9d70*/  FSEL R48, -R13, -0.026868773624300956726, P5 ;  /* 0xbcdc1be70d307808 */ /* 0x000fe20002800100 */
[----:B------:R-:W-:Y:S01]  /*9d80*/  FFMA R36, R35, R36, R38 ;  /* 0x0000002423247223 */ /* 0x000fe20000000026 */
[----:B------:R-:W-:Y:S01]  /*9d90*/  FSEL R37, -|R60|, R60, P3 ;  /* 0x0000003c3c257208 */ /* 0x000fe20001800300 */
        /* <DEDUP_REMOVED lines=8> */
[----:B------:R-:W-:Y:S01]  /*9e20*/  FFMA R44, R41, R48, R44 ;  /* 0x00000030292c7223 */ /* 0x000fe2000000002c */
[----:B------:R-:W1:Y:S01]  /*9e30*/  @P3 MUFU.EX2 R39, R36 ;  /* 0x0000002400273308 */ /* 0x000e620000000800 */
[----:B------:R-:W-:Y:S01]  /*9e40*/  FSEL R37, R20, 0.12837915122509002686, P5 ;  /* 0x3e0375d314257808 */ /* 0x000fe20002800000 */
[----:B------:R-:W-:-:S02]  /*9e50*/  HADD2.F32 R40, -RZ, R5.H1_H1 ;  /* 0x30000005ff287230 */ /* 0x000fc40000004100 */
[C---:B------:R-:W-:Y:S01]  /*9e60*/  FFMA R42, R41.reuse, R44, R42 ;  /* 0x0000002c292a7223 */ /* 0x040fe2000000002a */
[----:B------:R-:W-:Y:S01]  /*9e70*/  FFMA R35, R38, R35, R35 ;  /* 0x0000002326237223 */ /* 0x000fe20000000023 */
[----:B------:R-:W-:Y:S02]  /*9e80*/  FSEL R38, -|R66|, R66, P5 ;  /* 0x0000004242267208 */ /* 0x000fe40002800300 */
[----:B------:R-:W-:Y:S01]  /*9e90*/  FFMA R37, R41, R42, R37 ;  /* 0x0000002a29257223 */ /* 0x000fe20000000025 */
[--C-:B------:R-:W-:Y:S01]  /*9ea0*/  HADD2.F32 R42, -RZ, R6.reuse.H0_H0 ;  /* 0x20000006ff2a7230 */ /* 0x100fe20000004100 */
[----:B------:R-:W2:Y:S01]  /*9eb0*/  @P4 MUFU.EX2 R41, R35 ;  /* 0x0000002300294308 */ /* 0x000ea20000000800 */
[----:B------:R-:W-:Y:S01]  /*9ec0*/  FFMA R51, R89, R40, R51 ;  /* 0x0000002859337223 */ /* 0x000fe20000000033 */
[----:B------:R-:W-:Y:S01]  /*9ed0*/  FFMA R37, R37, R38, R38 ;  /* 0x0000002625257223 */ /* 0x000fe20000000026 */
[----:B------:R-:W-:Y:S02]  /*9ee0*/  HADD2.F32 R38, -RZ, R5.H0_H0 ;  /* 0x20000005ff267230 */ /* 0x000fe40000004100 */
[----:B------:R-:W-:Y:S01]  /*9ef0*/  FMUL R5, R92, R52 ;  /* 0x000000345c057220 */ /* 0x000fe20000400000 */
[----:B------:R-:W-:Y:S01]  /*9f00*/  FMUL R59, R51, 0.70710676908493041992 ;  /* 0x3f3504f3333b7820 */ /* 0x000fe20000400000 */
[----:B------:R-:W-:-:S02]  /*9f10*/  HADD2.F32 R6, -RZ, R6.H1_H1 ;  /* 0x30000006ff067230 */ /* 0x000fc40000004100 */
[----:B------:R-:W-:Y:S01]  /*9f20*/  FMUL R8, R51, 0.5 ;  /* 0x3f00000033087820 */ /* 0x000fe20000400000 */
[----:B------:R-:W3:Y:S01]  /*9f30*/  @P5 MUFU.EX2 R43, R37 ;  /* 0x00000025002b5308 */ /* 0x000ee20000000800 */
[----:B-1----:R-:W-:Y:S01]  /*9f40*/  @P3 FADD R39, -R39, 1 ;  /* 0x3f80000027273421 */ /* 0x002fe20000000100 */
[C---:B------:R-:W-:Y:S01]  /*9f50*/  FFMA R49, R89.reuse, R38, R50 ;  /* 0x0000002659317223 */ /* 0x040fe20000000032 */
[----:B------:R-:W-:-:S03]  /*9f60*/  FFMA R58, R89, R42, R5 ;  /* 0x0000002a593a7223 */ /* 0x000fc60000000005 */
[----:B------:R-:W-:Y:S01]  /*9f70*/  @P3 LOP3.LUT R36, R39, 0x80000000, R60, 0xb8, !PT ;  /* 0x8000000027243812 */ /* 0x000fe200078eb83c */
[----:B------:R-:W-:Y:S01]  /*9f80*/  FMUL R60, R49, 0.70710676908493041992 ;  /* 0x3f3504f3313c7820 */ /* 0x000fe20000400000 */
[----:B------:R-:W-:Y:S01]  /*9f90*/  FMUL R39, R59, R59 ;  /* 0x0000003b3b277220 */ /* 0x000fe20000400000 */
[----:B--2---:R-:W-:Y:S01]  /*9fa0*/  @P4 FADD R41, -R41, 1 ;  /* 0x3f80000029294421 */ /* 0x004fe20000000100 */
[----:B------:R-:W-:Y:S01]  /*9fb0*/  FMUL R61, R58, 0.70710676908493041992 ;  /* 0x3f3504f33a3d7820 */ /* 0x000fe20000400000 */
[C---:B------:R-:W-:Y:S01]  /*9fc0*/  FMUL R5, R60.reuse, R60 ;  /* 0x0000003c3c057220 */ /* 0x040fe20000400000 */
[----:B------:R-:W-:Y:S01]  /*9fd0*/  FSETP.GE.AND P3, PT, |R60|, 1.0029599666595458984, PT ;  /* 0x3f8060fe3c00780b */ /* 0x000fe20003f66200 */
[----:B------:R-:W-:Y:S01]  /*9fe0*/  FADD R36, R36, 1 ;  /* 0x3f80000024247421 */ /* 0x000fe20000000000 */
[----:B------:R-:W-:Y:S02]  /*9ff0*/  @P4 LOP3.LUT R35, R41, 0x80000000, R64, 0xb8, !PT ;  /* 0x8000000029234812 */ /* 0x000fe400078eb840 */
[----:B------:R-:W-:Y:S01]  /*a000*/  FSETP.GE.AND P4, PT, |R59|, 1.0029599666595458984, PT ;  /* 0x3f8060fe3b00780b */ /* 0x000fe20003f86200 */
[----:B---3--:R-:W-:Y:S01]  /*a010*/  @P5 FADD R43, -R43, 1 ;  /* 0x3f8000002b2b5421 */ /* 0x008fe20000000100 */
[----:B------:R-:W-:Y:S01]  /*a020*/  FSEL R5, |R60|, R5, P3 ;  /* 0x000000053c057208 */ /* 0x000fe20001800200 */
[----:B------:R-:W-:Y:S01]  /*a030*/  FADD R35, R35, 1 ;  /* 0x3f80000023237421 */ /* 0x000fe20000000000 */
[----:B------:R-:W-:-:S02]  /*a040*/  FSEL R38, R0, 8.4834944573231041431e-05, P3 ;  /* 0x38b1e96a00267808 */ /* 0x000fc40001800000 */
[----:B------:R-:W-:Y:S02]  /*a050*/  FSEL R40, -R3, -0.00082130916416645050049, P3 ;  /* 0xba574d2003287808 */ /* 0x000fe40001800100 */
[----:B------:R-:W-:Y:S02]  /*a060*/  FSEL R41, |R59|, R39, P4 ;  /* 0x000000273b297208 */ /* 0x000fe40002000200 */
[----:B------:R-:W-:Y:S01]  /*a070*/  FSEL R42, R0, 8.4834944573231041431e-05, P4 ;  /* 0x38b1e96a002a7808 */ /* 0x000fe20002000000 */
[----:B------:R-:W-:Y:S01]  /*a080*/  FFMA R38, R5, R38, R40 ;  /* 0x0000002605267223 */ /* 0x000fe20000000028 */
[----:B------:R-:W-:Y:S02]  /*a090*/  FSEL R44, -R3, -0.00082130916416645050049, P4 ;  /* 0xba574d20032c7808 */ /* 0x000fe40002000100 */
[----:B------:R-:W-:Y:S01]  /*a0a0*/  @P5 LOP3.LUT R37, R43, 0x80000000, R66, 0xb8, !PT ;  /* 0x800000002b255812 */ /* 0x000fe200078eb842 */
[----:B------:R-:W-:Y:S01]  /*a0b0*/  FMUL R43, R61, R61 ;  /* 0x0000003d3d2b7220 */ /* 0x000fe20000400000 */
[----:B------:R-:W-:Y:S01]  /*a0c0*/  FSEL R40, R12, 0.0052134888246655464172, P3 ;  /* 0x3baad5ea0c287808 */ /* 0x000fe20001800000 */
[----:B------:R-:W-:Y:S01]  /*a0d0*/  FFMA R44, R41, R42, R44 ;  /* 0x0000002a292c7223 */ /* 0x000fe2000000002c */
[----:B------:R-:W-:Y:S01]  /*a0e0*/  FSETP.GE.AND P5, PT, |R61|, 1.0029599666595458984, PT ;  /* 0x3f8060fe3d00780b */ /* 0x000fe20003fa6200 */
[----:B------:R-:W-:Y:S01]  /*a0f0*/  FADD R37, R37, 1 ;  /* 0x3f80000025257421 */ /* 0x000fe20000000000 */
[----:B------:R-:W-:Y:S01]  /*a100*/  FSEL R42, -R13, -0.026868773624300956726, P3 ;  /* 0xbcdc1be70d2a7808 */ /* 0x000fe20001800100 */
[----:B------:R-:W-:Y:S01]  /*a110*/  FFMA R38, R5, R38, R40 ;  /* 0x0000002605267223 */ /* 0x000fe20000000028 */
[----:B------:R-:W-:-:S02]  /*a120*/  FSEL R45, |R61|, R43, P5 ;  /* 0x0000002b3d2d7208 */ /* 0x000fc40002800200 */
[----:B------:R-:W-:Y:S01]  /*a130*/  FSEL R48, R0, 8.4834944573231041431e-05, P5 ;  /* 0x38b1e96a00307808 */ /* 0x000fe20002800000 */
[----:B------:R-:W-:Y:S01]  /*a140*/  FFMA R38, R5, R38, R42 ;  /* 0x0000002605267223 */ /* 0x000fe2000000002a */
[----:B------:R-:W-:Y:S02]  /*a150*/  FSEL R50, -R3, -0.00082130916416645050049, P5 ;  /* 0xba574d2003327808 */ /* 0x000fe40002800100 */
        /* <DEDUP_REMOVED lines=34> */
[----:B------:R-:W-:-:S02]  /*a380*/  HADD2.F32 R40, -RZ, R7.H1_H1 ;  /* 0x30000007ff287230 */ /* 0x000fc40000004100 */
[----:B------:R-:W-:Y:S01]  /*a390*/  FFMA R45, R38, R5, R5 ;  /* 0x00000005262d7223 */ /* 0x000fe20000000005 */
[----:B------:R-:W2:Y:S01]  /*a3a0*/  @P4 MUFU.EX2 R44, R43 ;  /* 0x0000002b002c4308 */ /* 0x000ea20000000800 */
[----:B------:R-:W-:Y:S02]  /*a3b0*/  HADD2.F32 R38, -RZ, R7.H0_H0 ;  /* 0x20000007ff267230 */ /* 0x000fe40000004100 */
[----:B------:R-:W-:Y:S01]  /*a3c0*/  FMUL R5, R92, R54 ;  /* 0x000000365c057220 */ /* 0x000fe20000400000 */
[C---:B------:R-:W-:Y:S01]  /*a3d0*/  FFMA R47, R89.reuse, R6, R42 ;  /* 0x00000006592f7223 */ /* 0x040fe2000000002a */
[C---:B------:R-:W-:Y:S02]  /*a3e0*/  FFMA R55, R89.reuse, R40, R55 ;  /* 0x0000002859377223 */ /* 0x040fe40000000037 */
[----:B------:R-:W-:Y:S01]  /*a3f0*/  FFMA R48, R89, R38, R5 ;  /* 0x0000002659307223 */ /* 0x000fe20000000005 */
[----:B------:R-:W-:Y:S01]  /*a400*/  FMUL R50, R47, 0.70710676908493041992 ;  /* 0x3f3504f32f327820 */ /* 0x000fe20000400000 */
[----:B------:R-:W3:Y:S01]  /*a410*/  @P5 MUFU.EX2 R46, R45 ;  /* 0x0000002d002e5308 */ /* 0x000ee20000000800 */
[----:B-1----:R-:W-:Y:S01]  /*a420*/  @P3 FADD R41, -R41, 1 ;  /* 0x3f80000029293421 */ /* 0x002fe20000000100 */
[----:B------:R-:W-:Y:S01]  /*a430*/  FMUL R52, R48, 0.70710676908493041992 ;  /* 0x3f3504f330347820 */ /* 0x000fe20000400000 */
[----:B------:R-:W-:Y:S01]  /*a440*/  FMUL R53, R55, 0.70710676908493041992 ;  /* 0x3f3504f337357820 */ /* 0x000fe20000400000 */
[----:B------:R-:W-:-:S02]  /*a450*/  FMUL R5, R50, R50 ;  /* 0x0000003232057220 */ /* 0x000fc40000400000 */
[----:B------:R-:W-:Y:S01]  /*a460*/  @P3 LOP3.LUT R39, R41, 0x80000000, R60, 0xb8, !PT ;  /* 0x8000000029273812 */ /* 0x000fe200078eb83c */
[----:B------:R-:W-:Y:S01]  /*a470*/  FMUL R7, R52, R52 ;  /* 0x0000003434077220 */ /* 0x000fe20000400000 */
[----:B------:R-:W-:Y:S01]  /*a480*/  FSETP.GE.AND P3, PT, |R50|, 1.0029599666595458984, PT ;  /* 0x3f8060fe3200780b */ /* 0x000fe20003f66200 */
[----:B--2---:R-:W-:Y:S01]  /*a490*/  @P4 FADD R44, -R44, 1 ;  /* 0x3f8000002c2c4421 */ /* 0x004fe20000000100 */
[----:B------:R-:W-:Y:S01]  /*a4a0*/  FMUL R41, R53, R53 ;  /* 0x0000003535297220 */ /* 0x000fe20000400000 */
[----:B------:R-:W-:Y:S01]  /*a4b0*/  FADD R39, R39, 1 ;  /* 0x3f80000027277421 */ /* 0x000fe20000000000 */
[----:B------:R-:W-:Y:S02]  /*a4c0*/  FSEL R5, |R50|, R5, P3 ;  /* 0x0000000532057208 */ /* 0x000fe40001800200 */
[----:B------:R-:W-:Y:S02]  /*a4d0*/  @P4 LOP3.LUT R43, R44, 0x80000000, R59, 0xb8, !PT ;  /* 0x800000002c2b4812 */ /* 0x000fe400078eb83b */
[----:B------:R-:W-:Y:S01]  /*a4e0*/  FSETP.GE.AND P4, PT, |R52|, 1.0029599666595458984, PT ;  /* 0x3f8060fe3400780b */ /* 0x000fe20003f86200 */
[----:B---3--:R-:W-:Y:S01]  /*a4f0*/  @P5 FADD R46, -R46, 1 ;  /* 0x3f8000002e2e5421 */ /* 0x008fe20000000100 */
[----:B------:R-:W-:Y:S01]  /*a500*/  FSEL R6, R0, 8.4834944573231041431e-05, P3 ;  /* 0x38b1e96a00067808 */ /* 0x000fe20001800000 */
[----:B------:R-:W-:Y:S01]  /*a510*/  FADD R43, R43, 1 ;  /* 0x3f8000002b2b7421 */ /* 0x000fe20000000000 */
[----:B------:R-:W-:-:S02]  /*a520*/  FSEL R38, -R3, -0.00082130916416645050049, P3 ;  /* 0xba574d2003267808 */ /* 0x000fc40001800100 */
[----:B------:R-:W-:Y:S02]  /*a530*/  @P5 LOP3.LUT R45, R46, 0x80000000, R61, 0xb8, !PT ;  /* 0x800000002e2d5812 */ /* 0x000fe400078eb83d */
[----:B------:R-:W-:Y:S01]  /*a540*/  FSETP.GE.AND P5, PT, |R53|, 1.0029599666595458984, PT ;  /* 0x3f8060fe3500780b */ /* 0x000fe20003fa6200 */
[----:B------:R-:W-:Y:S01]  /*a550*/  FFMA R6, R5, R6, R38 ;  /* 0x0000000605067223 */ /* 0x000fe20000000026 */
[----:B------:R-:W-:Y:S01]  /*a560*/  FSEL R7, |R52|, R7, P4 ;  /* 0x0000000734077208 */ /* 0x000fe20002000200 */
[----:B------:R-:W-:Y:S01]  /*a570*/  FADD R45, R45, 1 ;  /* 0x3f8000002d2d7421 */ /* 0x000fe20000000000 */
[C---:B------:R-:W-:Y:S02]  /*a580*/  FSEL R40, R0.reuse, 8.4834944573231041431e-05, P4 ;  /* 0x38b1e96a00287808 */ /* 0x040fe40002000000 */
[----:B------:R-:W-:Y:S02]  /*a590*/  FSEL R42, -R3, -0.00082130916416645050049, P4 ;  /* 0xba574d20032a7808 */ /* 0x000fe40002000100 */
[----:B------:R-:W-:-:S02]  /*a5a0*/  FSEL R44, R0, 8.4834944573231041431e-05, P5 ;  /* 0x38b1e96a002c7808 */ /* 0x000fc40002800000 */
[C---:B------:R-:W-:Y:S01]  /*a5b0*/  FSEL R0, R12.reuse, 0.0052134888246655464172, P3 ;  /* 0x3baad5ea0c007808 */ /* 0x040fe20001800000 */
[----:B------:R-:W-:Y:S01]  /*a5c0*/  FFMA R40, R7, R40, R42 ;  /* 0x0000002807287223 */ /* 0x000fe2000000002a */
[C---:B------:R-:W-:Y:S02]  /*a5d0*/  FSEL R38, R12.reuse, 0.0052134888246655464172, P4 ;  /* 0x3baad5ea0c267808 */ /* 0x040fe40002000000 */
[----:B------:R-:W-:Y:S01]  /*a5e0*/  FSEL R42, R12, 0.0052134888246655464172, P5 ;  /* 0x3baad5ea0c2a7808 */ /* 0x000fe20002800000 */
[----:B------:R-:W-:Y:S01]  /*a5f0*/  FFMA R0, R5, R6, R0 ;  /* 0x0000000605007223 */ /* 0x000fe20000000000 */
[----:B------:R-:W-:Y:S01]  /*a600*/  FSEL R46, -R3, -0.00082130916416645050049, P5 ;  /* 0xba574d20032e7808 */ /* 0x000fe20002800100 */
[----:B------:R-:W-:Y:S01]  /*a610*/  FFMA R38, R7, R40, R38 ;  /* 0x0000002807267223 */ /* 0x000fe20000000026 */
[----:B------:R-:W-:Y:S02]  /*a620*/  FSEL R41, |R53|, R41, P5 ;  /* 0x0000002935297208 */ /* 0x000fe40002800200 */
[----:B------:R-:W-:-:S02]  /*a630*/  FSEL R12, -R13, -0.026868773624300956726, P3 ;  /* 0xbcdc1be70d0c7808 */ /* 0x000fc40001800100 */
        /* <DEDUP_REMOVED lines=8> */
[----:B------:R-:W-:Y:S01]  /*a6c0*/  FFMA R38, R7, R38, R40 ;  /* 0x0000002607267223 */ /* 0x000fe20000000028 */
[----:B------:R-:W-:Y:S02]  /*a6d0*/  FSEL R46, -R13, -0.026868773624300956726, P5 ;  /* 0xbcdc1be70d2e7808 */ /* 0x000fe40002800100 */
        /* <DEDUP_REMOVED lines=22> */
[----:B------:R-:W-:Y:S01]  /*a840*/  FMUL R14, R43, R8 ;  /* 0x000000082b0e7220 */ /* 0x000fe20000400000 */
[----:B------:R-:W-:Y:S01]  /*a850*/  FMUL R4, R47, 0.5 ;  /* 0x3f0000002f047820 */ /* 0x000fe20000400000 */
[----:B------:R-:W-:Y:S01]  /*a860*/  FFMA R13, R13, R6, R6 ;  /* 0x000000060d0d7223 */ /* 0x000fe20000000006 */
[----:B------:R-:W2:Y:S01]  /*a870*/  @P4 MUFU.EX2 R3, R7 ;  /* 0x0000000700034308 */ /* 0x000ea20000000800 */
[----:B------:R-:W-:-:S07]  /*a880*/  FMUL R8, R55, 0.5 ;  /* 0x3f00000037087820 */ /* 0x000fce0000400000 */
[----:B------:R-:W3:Y:S01]  /*a890*/  @P5 MUFU.EX2 R6, R13 ;  /* 0x0000000d00065308 */ /* 0x000ee20000000800 */
[----:B-1----:R-:W-:-:S05]  /*a8a0*/  @P3 FADD R0, -R0, 1 ;  /* 0x3f80000000003421 */ /* 0x002fca0000000100 */
[----:B------:R-:W-:Y:S01]  /*a8b0*/  @P3 LOP3.LUT R5, R0, 0x80000000, R50, 0xb8, !PT ;  /* 0x8000000000053812 */ /* 0x000fe200078eb832 */
[----:B------:R-:W-:Y:S01]  /*a8c0*/  FMUL R0, R11, 0.5 ;  /* 0x3f0000000b007820 */ /* 0x000fe20000400000 */
[----:B--2---:R-:W-:-:S03]  /*a8d0*/  @P4 FADD R3, -R3, 1 ;  /* 0x3f80000003034421 */ /* 0x004fc60000000100 */
[----:B------:R-:W-:Y:S01]  /*a8e0*/  FMUL R37, R37, R0 ;  /* 0x0000000025257220 */ /* 0x000fe20000400000 */
[----:B------:R-:W-:Y:S01]  /*a8f0*/  FMUL R0, R58, 0.5 ;  /* 0x3f0000003a007820 */ /* 0x000fe20000400000 */
[----:B------:R-:W-:Y:S01]  /*a900*/  FADD R5, R5, 1 ;  /* 0x3f80000005057421 */ /* 0x000fe20000000000 */
[----:B------:R-:W-:Y:S01]  /*a910*/  @P4 LOP3.LUT R7, R3, 0x80000000, R52, 0xb8, !PT ;  /* 0x8000000003074812 */ /* 0x000fe200078eb834 */
[----:B------:R-:W-:Y:S01]  /*a920*/  FMUL R3, R34, 0.5 ;  /* 0x3f00000022037820 */ /* 0x000fe20000400000 */
[----:B------:R-:W-:Y:S01]  /*a930*/  FMUL R0, R45, R0 ;  /* 0x000000002d007220 */ /* 0x000fe20000400000 */
[----:B---3--:R-:W-:Y:S01]  /*a940*/  @P5 FADD R6, -R6, 1 ;  /* 0x3f80000006065421 */ /* 0x008fe20000000100 */
[----:B------:R-:W-:Y:S01]  /*a950*/  FMUL R9, R5, R4 ;  /* 0x0000000405097220 */ /* 0x000fe20000400000 */
[----:B------:R-:W-:Y:S01]  /*a960*/  FADD R7, R7, 1 ;  /* 0x3f80000007077421 */ /* 0x000fe20000000000 */
[----:B------:R-:W-:Y:S01]  /*a970*/  FMUL R3, R36, R3 ;  /* 0x0000000324037220 */ /* 0x000fe20000400000 */
[----:B------:R-:W-:-:S02]  /*a980*/  F2FP.F16.F32.PACK_AB R4, R26, R21 ;  /* 0x000000151a04723e */ /* 0x000fc400000000ff */
[----:B------:R-:W-:Y:S01]  /*a990*/  @P5 LOP3.LUT R13, R6, 0x80000000, R53, 0xb8, !PT ;  /* 0x80000000060d5812 */ /* 0x000fe200078eb835 */
[----:B------:R-:W-:Y:S01]  /*a9a0*/  FMUL R6, R49, 0.5 ;  /* 0x3f00000031067820 */ /* 0x000fe20000400000 */
[----:B------:R-:W-:Y:S02]  /*a9b0*/  F2FP.F16.F32.PACK_AB R5, R28, R27 ;  /* 0x0000001b1c05723e */ /* 0x000fe400000000ff */
[----:B------:R-:W-:Y:S01]  /*a9c0*/  F2FP.F16.F32.PACK_AB R12, R37, R12 ;  /* 0x0000000c250c723e */ /* 0x000fe200000000ff */
[----:B------:R-:W-:Y:S01]  /*a9d0*/  FMUL R39, R39, R6 ;  /* 0x0000000627277220 */ /* 0x000fe20000400000 */
[----:B------:R-:W-:Y:S01]  /*a9e0*/  FMUL R6, R48, 0.5 ;  /* 0x3f00000030067820 */ /* 0x000fe20000400000 */
[----:B------:R-:W-:-:S03]  /*a9f0*/  FADD R13, R13, 1 ;  /* 0x3f8000000d0d7421 */ /* 0x000fc60000000000 */
[----:B------:R-:W-:Y:S01]  /*aa00*/  FMUL R15, R7, R6 ;  /* 0x00000006070f7220 */ /* 0x000fe20000400000 */
[----:B------:R-:W-:Y:S01]  /*aa10*/  FMUL R8, R13, R8 ;  /* 0x000000080d087220 */ /* 0x000fe20000400000 */
[----:B------:R-:W-:Y:S02]  /*aa20*/  F2FP.F16.F32.PACK_AB R6, R29, R10 ;  /* 0x0000000a1d06723e */ /* 0x000fe400000000ff */
[----:B------:R-:W-:Y:S02]  /*aa30*/  F2FP.F16.F32.PACK_AB R7, R3, R30 ;  /* 0x0000001e0307723e */ /* 0x000fe400000000ff */
[----:B------:R-:W-:Y:S02]  /*aa40*/  F2FP.F16.F32.PACK_AB R13, R14, R39 ;  /* 0x000000270e0d723e */ /* 0x000fe400000000ff */
[----:B------:R-:W-:Y:S01]  /*aa50*/  F2FP.F16.F32.PACK_AB R14, R9, R0 ;  /* 0x00000000090e723e */ /* 0x000fe200000000ff */
[----:B------:R1:W-:Y:S01]  /*aa60*/  STSM.16.M88.4 [R56+0x6200], R4 ;  /* 0x0062000438007844 */ /* 0x0003e20000000200 */
[----:B------:R-:W-:-:S05]  /*aa70*/  F2FP.F16.F32.PACK_AB R15, R8, R15 ;  /* 0x0000000f080f723e */ /* 0x000fca00000000ff */
        /* <DEDUP_REMOVED lines=12> */
[----:B------:R-:W-:Y:S02]  /*ab40*/  UIADD3 UR4, UR51, 0x6200, URZ ;  /* 0x0000620033047890 */ /* 0x000fe4000fffe03f */
[----:B------:R-:W-:Y:S01]  /*ab50*/  UIADD3.X UR9, URZ, UR53, URZ, UP0, !UPT ;  /* 0x000000353f097290 */ /* 0x000fe200087fe43f */
[----:B------:R-:W-:-:S08]  /*ab60*/  UMOV UR7, UR47 ;  /* 0x0000002f00077c82 */ /* 0x000fd00008000000 */
[----:B------:R2:W-:Y:S01]  /*ab70*/  UTMASTG.3D [UR4], [UR8] ;  /* 0x00000004080073b5 */ /* 0x0005e20008010000 */
[----:B------:R0:W-:Y:S01]  /*ab80*/  UTMACMDFLUSH ;  /* 0x00000000000079b7 */ /* 0x0001e20000000000 */
[----:B--2---:R-:W-:-:S04]  /*ab90*/  DEPBAR.LE SB0, 0x1 ;  /* 0x000080400000791a */ /* 0x004fc80000000000 */
.L_x_83:
[----:B------:R-:W-:Y:S05]  /*aba0*/  BSYNC B0 ;  /* 0x0000000000007941 */ /* 0x000fea0003800000 */
.L_x_82:
[----:B------:R-:W-:Y:S06]  /*abb0*/  BAR.SYNC.DEFER_BLOCKING 0x1, 0x100 ;  /* 0x0044000000007b1d */ /* 0x000fec0000010000 */
[----:B------:R-:W-:Y:S04]  /*abc0*/  BSSY B0, `(.L_x_84) ;  /* 0x0000009000007945 */ /* 0x000fe80003800000 */
[----:B------:R-:W-:Y:S05]  /*abd0*/  @P0 BRA `(.L_x_85) ;  /* 0x00000000001c0947 */ /* 0x000fea0003800000 */
[----:B------:R-:W-:-:S13]  /*abe0*/  ISETP.NE.AND P0, PT, R107, 0x3, PT ;  /* 0x000000036b00780c */ /* 0x000fda0003f05270 */
[----:B------:R-:W-:Y:S05]  /*abf0*/  @!P0 BRA `(.L_x_86) ;  /* 0x0000000000048947 */ /* 0x000fea0003800000 */
[----:B------:R-:W-:Y:S01]  /*ac00*/  BPT.TRAP 0x1 ;  /* 0x000000040000795c */ /* 0x000fe20000300000 */
.L_x_86:
[----:B------:R-:W-:-:S04]  /*ac10*/  ULEA UR4, UR42, UR51, 0x3 ;  /* 0x000000332a047291 */ /* 0x000fc8000f8e183f */
[----:B------:R-:W-:-:S04]  /*ac20*/  UIADD3 UR4, UR4, 0x60, URZ ;  /* 0x0000006004047890 */ /* 0x000fc8000fffe03f */
[----:B------:R-:W-:-:S09]  /*ac30*/  UPRMT UR4, UR50, 0x654, UR4 ;  /* 0x0000065432047896 */ /* 0x000fd20008000004 */
[----:B------:R-:W-:Y:S03]  /*ac40*/  SYNCS.ARRIVE.TRANS64.RED.A1T0 RZ, [UR4], RZ ;  /* 0x000000ffffff79a7 */ /* 0x000fe60008100404 */
.L_x_85:
[----:B------:R-:W-:Y:S05]  /*ac50*/  BSYNC B0 ;  /* 0x0000000000007941 */ /* 0x000fea0003800000 */
.L_x_84:
[----:B------:R-:W-:Y:S01]  /*ac60*/  IADD3 R16, P0, R16, UR38, RZ ;  /* 0x0000002610107c10 */ /* 0x000fe2000ff1e0ff */
[----:B------:R-:W-:Y:S01]  /*ac70*/  ULDC.64 UR4, c[0x0][0x8f8] ;  /* 0x00023e0000047ab9 */ /* 0x000fe20000000a00 */
[----:B------:R-:W-:Y:S01]  /*ac80*/  UIADD3 UR42, UR42, 0x1, URZ ;  /* 0x000000012a2a7890 */ /* 0x000fe2000fffe03f */
[----:B------:R-:W-:Y:S01]  /*ac90*/  PRMT R0, RZ, 0x7610, R0 ;  /* 0x00007610ff007816 */ /* 0x000fe20000000000 */
[----:B------:R-:W-:Y:S01]  /*aca0*/  UMOV UR47, 0xffffffff ;  /* 0xffffffff002f7882 */ /* 0x000fe20000000000 */
[----:B------:R-:W-:Y:S01]  /*acb0*/  IADD3.X R17, R17, UR37, RZ, P0, !PT ;  /* 0x0000002511117c10 */ /* 0x000fe200087fe4ff */
[----:B------:R-:W-:Y:S01]  /*acc0*/  UISETP.NE.AND UP0, UPT, UR42, 0x4, UPT ;  /* 0x000000042a00788c */ /* 0x000fe2000bf05270 */
[----:B------:R-:W-:Y:S01]  /*acd0*/  ISETP.GE.U32.AND P0, PT, R16, UR4, PT ;  /* 0x0000000410007c0c */ /* 0x000fe2000bf06070 */
[----:B------:R-:W-:Y:S01]  /*ace0*/  IMAD.MOV.U32 R95, RZ, RZ, -0x1 ;  /* 0xffffffffff5f7424 */ /* 0x000fe200078e00ff */
[----:B------:R-:W-:Y:S01]  /*acf0*/  MOV R94, 0xffffffff ;  /* 0xffffffff005e7802 */ /* 0x000fe20000000f00 */
[----:B------:R-:W-:Y:S01]  /*ad00*/  USEL UR42, UR42, URZ, UP0 ;  /* 0x0000003f2a2a7287 */ /* 0x000fe20008000000 */
[----:B------:R-:W-:-:S13]  /*ad10*/  ISETP.GE.U32.AND.EX P0, PT, R17, UR5, PT, P0 ;  /* 0x0000000511007c0c */ /* 0x000fda000bf06100 */
[----:B------:R-:W-:Y:S05]  /*ad20*/  @P0 BRA `(.L_x_87) ;  /* 0x0000000400640947 */ /* 0x000fea0003800000 */
[----:B-1----:R-:W1:Y:S01]  /*ad30*/  S2R R12, SR_CTAID.X ;  /* 0x00000000000c7919 */ /* 0x002e620000002500 */
[----:B------:R-:W2:Y:S01]  /*ad40*/  LDC.64 R10, c[0x0][0x8d0] ;  /* 0x00023400ff0a7b82 */ /* 0x000ea20000000a00 */
[----:B------:R-:W-:Y:S01]  /*ad50*/  ULDC UR4, c[0x0][0x150] ;  /* 0x0000540000047ab9 */ /* 0x000fe20000000800 */
[----:B------:R-:W-:Y:S01]  /*ad60*/  IMAD.MOV.U32 R8, RZ, RZ, R16 ;  /* 0x000000ffff087224 */ /* 0x000fe200078e0010 */
[----:B------:R-:W3:Y:S01]  /*ad70*/  S2R R26, SR_CTAID.Y ;  /* 0x00000000001a7919 */ /* 0x000ee20000002600 */
[----:B------:R-:W-:-:S04]  /*ad80*/  MOV R9, R17 ;  /* 0x0000001100097202 */ /* 0x000fc80000000f00 */
[----:B------:R-:W4:Y:S08]  /*ad90*/  LDC R25, c[0x0][0x144] ;  /* 0x00005100ff197b82 */ /* 0x000f300000000800 */
[----:B------:R-:W3:Y:S08]  /*ada0*/  LDC R0, c[0x0][0x8d8] ;  /* 0x00023600ff007b82 */ /* 0x000ef00000000800 */
[----:B------:R-:W3:Y:S01]  /*adb0*/  LDC.64 R14, c[0x0][0x8c8] ;  /* 0x00023200ff0e7b82 */ /* 0x000ee20000000a00 */
[----:B--2---:R-:W-:-:S04]  /*adc0*/  ISETP.NE.U32.AND P0, PT, R10, RZ, PT ;  /* 0x000000ff0a00720c */ /* 0x004fc80003f05070 */
[----:B------:R-:W-:Y:S02]  /*add0*/  ISETP.NE.AND.EX P0, PT, R11, RZ, PT, P0 ;  /* 0x000000ff0b00720c */ /* 0x000fe40003f05300 */
[----:B-1----:R-:W-:-:S05]  /*ade0*/  I2FP.F32.U32 R3, R12 ;  /* 0x0000000c00037245 */ /* 0x002fca0000201000 */
[----:B------:R-:W-:-:S04]  /*adf0*/  FMUL R3, R3, UR4 ;  /* 0x0000000403037c20 */ /* 0x000fc80008400000 */
[----:B------:R1:W2:Y:S02]  /*ae00*/  F2I.U32.TRUNC.NTZ R24, R3 ;  /* 0x0000000300187305 */ /* 0x0002a4000020f000 */
[----:B----4-:R-:W-:Y:S05]  /*ae10*/  @!P0 BRA `(.L_x_88) ;  /* 0x0000000000288947 */ /* 0x010fea0003800000 */
[----:B-1----:R-:W1:Y:S02]  /*ae20*/  LDC R3, c[0x0][0x8dc] ;  /* 0x00023700ff037b82 */ /* 0x002e640000000800 */
[----:B-1----:R-:W-:-:S05]  /*ae30*/  IADD3 R3, P0, R16, R3, RZ ;  /* 0x0000000310037210 */ /* 0x002fca0007f1e0ff */
        /* <DEDUP_REMOVED lines=8> */
.L_x_88:
[----:B------:R-:W4:Y:S01]  /*aec0*/  LDC.64 R20, c[0x0][0x8e8] ;  /* 0x00023a00ff147b82 */ /* 0x000f220000000a00 */
[-CC-:B---3--:R-:W-:Y:S01]  /*aed0*/  SHF.R.U64 R32, R8, R0.reuse, R9.reuse ;  /* 0x0000000008207219 */ /* 0x188fe20000001209 */
[----:B--2---:R-:W-:Y:S01]  /*aee0*/  IMAD.MOV R24, RZ, RZ, -R24 ;  /* 0x000000ffff187224 */ /* 0x004fe200078e0a18 */
[----:B------:R-:W-:Y:S01]  /*aef0*/  SHF.R.U32.HI R0, RZ, R0, R9 ;  /* 0x00000000ff007219 */ /* 0x000fe20000011609 */
[----:B------:R-:W-:Y:S01]  /*af00*/  ULDC UR4, c[0x0][0x154] ;  /* 0x0000550000047ab9 */ /* 0x000fe20000000800 */
[----:B-1----:R-:W-:Y:S01]  /*af10*/  IADD3 R3, P0, RZ, -R32, RZ ;  /* 0x80000020ff037210 */ /* 0x002fe20007f1e0ff */
[----:B------:R-:W-:Y:S02]  /*af20*/  IMAD R25, R25, R24, R12 ;  /* 0x0000001819197224 */ /* 0x000fe400078e020c */
[----:B------:R-:W1:Y:S01]  /*af30*/  LDC R6, c[0x0][0x8c0] ;  /* 0x00023000ff067b82 */ /* 0x000e620000000800 */
[----:B------:R-:W-:Y:S02]  /*af40*/  IMAD.MOV.U32 R7, RZ, RZ, 0x1 ;  /* 0x00000001ff077424 */ /* 0x000fe400078e00ff */
[----:B------:R-:W-:-:S04]  /*af50*/  IMAD.X R5, RZ, RZ, ~R0, P0 ;  /* 0x000000ffff057224 */ /* 0x000fc800000e0e00 */
[-C--:B------:R-:W-:Y:S01]  /*af60*/  IMAD R0, R5, R14.reuse, RZ ;  /* 0x0000000e05007224 */ /* 0x080fe200078e02ff */
[----:B------:R-:W2:Y:S01]  /*af70*/  LDC R8, c[0x0][0x8b0] ;  /* 0x00022c00ff087b82 */ /* 0x000ea20000000800 */
[----:B------:R-:W-:-:S04]  /*af80*/  IMAD.WIDE.U32 R4, R3, R14, R16 ;  /* 0x0000000e03047225 */ /* 0x000fc800078e0010 */
[----:B------:R-:W-:Y:S01]  /*af90*/  IMAD R3, R3, R15, R0 ;  /* 0x0000000f03037224 */ /* 0x000fe200078e0200 */
[----:B------:R-:W-:Y:S02]  /*afa0*/  I2FP.F32.U32 R0, R26 ;  /* 0x0000001a00007245 */ /* 0x000fe40000201000 */
[----:B------:R-:W3:Y:S01]  /*afb0*/  LDC R28, c[0x0][0x900] ;  /* 0x00024000ff1c7b82 */ /* 0x000ee20000000800 */
[----:B----4-:R-:W-:Y:S02]  /*afc0*/  ISETP.NE.U32.AND P0, PT, R20, RZ, PT ;  /* 0x000000ff1400720c */ /* 0x010fe40003f05070 */
[----:B------:R-:W-:Y:S01]  /*afd0*/  IADD3 R3, R5, R3, RZ ;  /* 0x0000000305037210 */ /* 0x000fe20007ffe0ff */
[----:B------:R-:W-:Y:S01]  /*afe0*/  FMUL R0, R0, UR4 ;  /* 0x0000000400007c20 */ /* 0x000fe20008400000 */
[----:B------:R-:W-:Y:S01]  /*aff0*/  ISETP.NE.AND.EX P0, PT, R21, RZ, PT, P0 ;  /* 0x000000ff1500720c */ /* 0x000fe20003f05300 */
[----:B------:R-:W-:Y:S02]  /*b000*/  IMAD.MOV.U32 R5, RZ, RZ, -0x1 ;  /* 0xffffffffff057424 */ /* 0x000fe400078e00ff */
[----:B------:R-:W4:Y:S01]  /*b010*/  LDC R15, c[0x0][0x148] ;  /* 0x00005200ff0f7b82 */ /* 0x000f220000000800 */
[-CC-:B-1----:R-:W-:Y:S01]  /*b020*/  SHF.R.U64 R12, R4, R6.reuse, R3.reuse ;  /* 0x00000006040c7219 */ /* 0x182fe20000001203 */
[----:B------:R1:W1:Y:S01]  /*b030*/  F2I.U32.TRUNC.NTZ R13, R0 ;  /* 0x00000000000d7305 */ /* 0x000262000020f000 */
[----:B------:R-:W-:-:S05]  /*b040*/  SHF.R.U32.HI R3, RZ, R6, R3 ;  /* 0x00000006ff037219 */ /* 0x000fca0000011603 */
[----:B------:R-:W1:Y:S01]  /*b050*/  LDC R24, c[0x0][0x8a8] ;  /* 0x00022a00ff187b82 */ /* 0x000e620000000800 */
[-CC-:B--2---:R-:W-:Y:S02]  /*b060*/  SHF.R.U64 R10, R12, R8.reuse, R3.reuse ;  /* 0x000000080c0a7219 */ /* 0x184fe40000001203 */
[----:B------:R-:W-:-:S05]  /*b070*/  SHF.R.U32.HI R3, RZ, R8, R3 ;  /* 0x00000008ff037219 */ /* 0x000fca0000011603 */
[----:B------:R-:W2:Y:S01]  /*b080*/  LDC R29, c[0x0][0x8f0] ;  /* 0x00023c00ff1d7b82 */ /* 0x000ea20000000800 */
[-C--:B---3--:R-:W-:Y:S02]  /*b090*/  SHF.L.U32 R4, R5, R28.reuse, RZ ;  /* 0x0000001c05047219 */ /* 0x088fe400000006ff */
[--C-:B------:R-:W-:Y:S02]  /*b0a0*/  SHF.R.U64 R14, R10, R28, R3.reuse ;  /* 0x0000001c0a0e7219 */ /* 0x100fe40000001203 */
[----:B------:R-:W-:Y:S02]  /*b0b0*/  LOP3.LUT R27, RZ, R4, RZ, 0x33, !PT ;  /* 0x00000004ff1b7212 */ /* 0x000fe400078e33ff */
[-C--:B------:R-:W-:Y:S01]  /*b0c0*/  SHF.R.U32.HI R5, RZ, R28.reuse, R3 ;  /* 0x0000001cff057219 */ /* 0x080fe20000011603 */
[----:B------:R-:W3:Y:S01]  /*b0d0*/  LDC R30, c[0x0][0x8e0] ;  /* 0x00023800ff1e7b82 */ /* 0x000ee20000000800 */
[----:B------:R-:W-:Y:S02]  /*b0e0*/  SHF.L.U32 R94, R7, R28, RZ ;  /* 0x0000001c075e7219 */ /* 0x000fe400000006ff */
[----:B------:R-:W-:-:S05]  /*b0f0*/  MOV R4, R14 ;  /* 0x0000000e00047202 */ /* 0x000fca0000000f00 */
[----:B------:R-:W1:Y:S01]  /*b100*/  LDC R31, c[0x0][0x8b8] ;  /* 0x00022e00ff1f7b82 */ /* 0x000e620000000800 */
[----:B------:R-:W-:Y:S05]  /*b110*/  @!P0 BRA `(.L_x_89) ;  /* 0x0000000000288947 */ /* 0x000fea0003800000 */
[----:B------:R-:W5:Y:S02]  /*b120*/  LDC R3, c[0x0][0x8f4] ;  /* 0x00023d00ff037b82 */ /* 0x000f640000000800 */
[----:B-----5:R-:W-:-:S05]  /*b130*/  IADD3 R3, P0, R14, R3, RZ ;  /* 0x000000030e037210 */ /* 0x020fca0007f1e0ff */
        /* <DEDUP_REMOVED lines=8> */
.L_x_89:
[----:B------:R-:W-:Y:S01]  /*b1c0*/  ISETP.NE.AND P0, PT, R2, 0x1, PT ;  /* 0x000000010200780c */ /* 0x000fe20003f05270 */
[----:B-1----:R-:W-:Y:S01]  /*b1d0*/  VIADD R7, R24, 0xffffffff ;  /* 0xffffffff18077836 */ /* 0x002fe20000000000 */
[----:B--2---:R-:W-:Y:S01]  /*b1e0*/  SHF.R.U64 R0, R4, R29, R5 ;  /* 0x0000001d04007219 */ /* 0x004fe20000001205 */
[----:B------:R-:W-:Y:S01]  /*b1f0*/  IMAD.MOV R13, RZ, RZ, -R13 ;  /* 0x000000ffff0d7224 */ /* 0x000fe200078e0a0d */
[----:B------:R-:W-:Y:S02]  /*b200*/  LOP3.LUT R5, R10, R27, RZ, 0xc0, !PT ;  /* 0x0000001b0a057212 */ /* 0x000fe400078ec0ff */
[----:B------:R-:W-:Y:S02]  /*b210*/  IADD3 R3, -R0, RZ, RZ ;  /* 0x000000ff00037210 */ /* 0x000fe40007ffe1ff */
[----:B------:R-:W-:Y:S01]  /*b220*/  R2UR UR47, R32 ;  /* 0x00000000202f72ca */ /* 0x000fe200000e0000 */
[----:B------:R-:W-:Y:S01]  /*b230*/  IMAD R94, R94, R0, R5 ;  /* 0x000000005e5e7224 */ /* 0x000fe200078e0205 */
[----:B------:R-:W-:Y:S01]  /*b240*/  LOP3.LUT R5, R12, R7, RZ, 0xc0, !PT ;  /* 0x000000070c057212 */ /* 0x000fe200078ec0ff */
[----:B---3--:R-:W-:-:S02]  /*b250*/  IMAD R0, R3, R30, R14 ;  /* 0x0000001e03007224 */ /* 0x008fc400078e020e */
[----:B----4-:R-:W-:Y:S02]  /*b260*/  @P0 IMAD R25, R15, R13, R26 ;  /* 0x0000000d0f190224 */ /* 0x010fe400078e021a */
[----:B------:R-:W-:Y:S02]  /*b270*/  IMAD R3, R0, R24, R5 ;  /* 0x0000001800037224 */ /* 0x000fe400078e0205 */
[----:B------:R-:W-:Y:S02]  /*b280*/  IMAD R94, R94, R31, R25 ;  /* 0x0000001f5e5e7224 */ /* 0x000fe400078e0219 */
[----:B------:R-:W-:-:S03]  /*b290*/  IMAD.MOV.U32 R0, RZ, RZ, 0x1 ;  /* 0x00000001ff007424 */ /* 0x000fc600078e00ff */
[----:B------:R-:W-:Y:S02]  /*b2a0*/  SEL R95, R3, R94, !P0 ;  /* 0x0000005e035f7207 */ /* 0x000fe40004000000 */
[----:B------:R-:W-:-:S07]  /*b2b0*/  SEL R94, R94, R3, !P0 ;  /* 0x000000035e5e7207 */ /* 0x000fce0004000000 */
.L_x_87:
[----:B------:R-:W-:Y:S01]  /*b2c0*/  R2UR UR48, R23 ;  /* 0x00000000173072ca */ /* 0x000fe200000e0000 */
[----:B------:R-:W-:Y:S01]  /*b2d0*/  UIADD3 UR43, UR43, 0x4, URZ ;  /* 0x000000042b2b7890 */ /* 0x000fe2000fffe03f */
[----:B------:R-:W-:-:S11]  /*b2e0*/  LOP3.LUT P0, RZ, R0, 0xff, RZ, 0xc0, !PT ;  /* 0x000000ff00ff7812 */ /* 0x000fd6000780c0ff */
[----:B------:R-:W-:Y:S02]  /*b2f0*/  ULOP3.LUT UR48, UR48, 0x3, URZ, 0xc0, !UPT ;  /* 0x0000000330307892 */ /* 0x000fe4000f8ec03f */
[----:B------:R-:W-:Y:S10]  /*b300*/  @P0 BRA `(.L_x_90) ;  /* 0xffffff60004c0947 */ /* 0x000ff4000383ffff */
[----:B------:R-:W-:-:S13]  /*b310*/  PLOP3.LUT P0, PT, PT, PT, PT, 0x8, 0x0 ;  /* 0x000000000000781c */ /* 0x000fda0003f0e170 */
.L_x_18:
[----:B------:R-:W-:Y:S05]  /*b320*/  @P0 BRA `(.L_x_10) ;  /* 0x0000002800b00947 */ /* 0x000fea0003800000 */
[----:B------:R-:W-:Y:S01]  /*b330*/  ULDC.64 UR6, c[0x0][0x588] ;  /* 0x0001620000067ab9 */ /* 0x000fe20000000a00 */
[----:B------:R-:W-:Y:S01]  /*b340*/  ISETP.NE.AND.EX P1, PT, R109, RZ, PT, P1 ;  /* 0x000000ff6d00720c */ /* 0x000fe20003f25310 */
[----:B------:R-:W-:-:S04]  /*b350*/  DEPBAR.LE SB0, 0x0 ;  /* 0x000080000000791a */ /* 0x000fc80000000000 */
[----:B------:R-:W-:Y:S01]  /*b360*/  ISETP.NE.U32.AND P0, PT, RZ, UR6, PT ;  /* 0x00000006ff007c0c */ /* 0x000fe2000bf05070 */
[----:B------:R-:W-:Y:S03]  /*b370*/  BSSY B0, `(.L_x_91) ;  /* 0x0000014000007945 */ /* 0x000fe60003800000 */
[----:B------:R-:W-:-:S13]  /*b380*/  ISETP.NE.AND.EX P0, PT, RZ, UR7, PT, P0 ;  /* 0x00000007ff007c0c */ /* 0x000fda000bf05300 */
[----:B------:R-:W-:Y:S05]  /*b390*/  @P0 BRA P1, `(.L_x_92) ;  /* 0x0000000000440947 */ /* 0x000fea0000800000 */
[----:B------:R-:W-:-:S04]  /*b3a0*/  ISETP.NE.U32.AND P0, PT, R108, RZ, PT ;  /* 0x000000ff6c00720c */ /* 0x000fc80003f05070 */
[----:B------:R-:W-:-:S13]  /*b3b0*/  ISETP.NE.AND.EX P0, PT, R109, RZ, PT, P0 ;  /* 0x000000ff6d00720c */ /* 0x000fda0003f05300 */
[----:B------:R-:W-:Y:S05]  /*b3c0*/  @!P0 BRA `(.L_x_93) ;  /* 0x00000000002c8947 */ /* 0x000fea0003800000 */
[----:B------:R-:W-:-:S13]  /*b3d0*/  LOP3.LUT P0, RZ, R88, 0xff, RZ, 0xc0, !PT ;  /* 0x000000ff58ff7812 */ /* 0x000fda000780c0ff */
[----:B------:R-:W-:Y:S05]  /*b3e0*/  @!P0 BRA `(.L_x_94) ;  /* 0x0000000000108947 */ /* 0x000fea0003800000 */
[----:B-----5:R-:W-:-:S13]  /*b3f0*/  FSETP.NEU.AND P0, PT, R89, RZ, PT ;  /* 0x000000ff5900720b */ /* 0x020fda0003f0d000 */
[----:B------:R-:W-:Y:S05]  /*b400*/  @!P0 BREAK B0 ;  /* 0x0000000000008942 */ /* 0x000fea0003800000 */
[----:B------:R-:W-:Y:S05]  /*b410*/  @P0 BRA `(.L_x_92) ;  /* 0x0000000000240947 */ /* 0x000fea0003800000 */
[----:B------:R-:W-:Y:S05]  /*b420*/  BRA `(.L_x_10) ;  /* 0x0000002800707947 */ /* 0x000fea0003800000 */
.L_x_94:
[----:B------:R-:W-:-:S04]  /*b430*/  ISETP.NE.U32.AND P0, PT, RZ, UR6, PT ;  /* 0x00000006ff007c0c */ /* 0x000fc8000bf05070 */
[----:B------:R-:W-:-:S13]  /*b440*/  ISETP.NE.AND.EX P0, PT, RZ, UR7, PT, P0 ;  /* 0x00000007ff007c0c */ /* 0x000fda000bf05300 */
[----:B------:R-:W-:Y:S05]  /*b450*/  @!P0 BREAK B0 ;  /* 0x0000000000008942 */ /* 0x000fea0003800000 */
[----:B------:R-:W-:Y:S05]  /*b460*/  @P0 BRA `(.L_x_92) ;  /* 0x0000000000100947 */ /* 0x000fea0003800000 */
[----:B------:R-:W-:Y:S05]  /*b470*/  BRA `(.L_x_10) ;  /* 0x00000028005c7947 */ /* 0x000fea0003800000 */
.L_x_93:
[----:B-----5:R-:W-:-:S13]  /*b480*/  FSETP.NEU.AND P0, PT, R89, RZ, PT ;  /* 0x000000ff5900720b */ /* 0x020fda0003f0d000 */
[----:B------:R-:W-:Y:S05]  /*b490*/  @!P0 BREAK B0 ;  /* 0x0000000000008942 */ /* 0x000fea0003800000 */
[----:B------:R-:W-:Y:S05]  /*b4a0*/  @!P0 BRA `(.L_x_10) ;  /* 0x0000002800508947 */ /* 0x000fea0003800000 */
.L_x_92:
[----:B------:R-:W-:Y:S05]  /*b4b0*/  BSYNC B0 ;  /* 0x0000000000007941 */ /* 0x000fea0003800000 */
.L_x_91:
[----:B------:R-:W-:-:S04]  /*b4c0*/  LOP3.LUT R19, R19, 0x1, RZ, 0xfc, !PT ;  /* 0x0000000113137812 */ /* 0x000fc800078efcff */
[----:B------:R-:W-:-:S13]  /*b4d0*/  ISETP.NE.AND P0, PT, R19, 0x3, PT ;  /* 0x000000031300780c */ /* 0x000fda0003f05270 */
[----:B------:R-:W-:Y:S05]  /*b4e0*/  @!P0 BRA `(.L_x_95) ;  /* 0x0000000000048947 */ /* 0x000fea0003800000 */
[----:B------:R-:W-:Y:S01]  /*b4f0*/  BPT.TRAP 0x1 ;  /* 0x000000040000795c */ /* 0x000fe20000300000 */
.L_x_95:
[----:B------:R-:W3:Y:S01]  /*b500*/  S2UR UR5, SR_CgaCtaId ;  /* 0x00000000000579c3 */ /* 0x000ee20000008800 */
[----:B------:R-:W-:Y:S02]  /*b510*/  UMOV UR4, 0x400 ;  /* 0x0000040000047882 */ /* 0x000fe40000000000 */
[----:B---3--:R-:W-:-:S04]  /*b520*/  ULEA UR4, UR5, UR4, 0x18 ;  /* 0x0000000405047291 */ /* 0x008fc8000f8ec03f */
[----:B------:R-:W-:-:S04]  /*b530*/  ULEA UR4, UR42, UR4, 0x3 ;  /* 0x000000042a047291 */ /* 0x000fc8000f8e183f */
[----:B------:R-:W-:-:S04]  /*b540*/  UIADD3 UR4, UR4, 0x60, URZ ;  /* 0x0000006004047890 */ /* 0x000fc8000fffe03f */
[----:B------:R-:W-:-:S09]  /*b550*/  UPRMT UR4, UR5, 0x654, UR4 ;  /* 0x0000065405047896 */ /* 0x000fd20008000004 */
[----:B------:R-:W-:Y:S01]  /*b560*/  SYNCS.ARRIVE.TRANS64.RED.A1T0 RZ, [UR4], RZ ;  /* 0x000000ffffff79a7 */ /* 0x000fe20008100404 */
[----:B------:R-:W-:Y:S05]  /*b570*/  BRA `(.L_x_10) ;  /* 0x00000028001c7947 */ /* 0x000fea0003800000 */
.L_x_9:
[----:B------:R-:W-:Y:S01]  /*b580*/  ULDC.64 UR4, c[0x0][0x8f8] ;  /* 0x00023e0000047ab9 */ /* 0x000fe20000000a00 */
[----:B------:R-:W-:Y:S01]  /*b590*/  PRMT R10, RZ, 0x7610, R10 ;  /* 0x00007610ff0a7816 */ /* 0x000fe2000000000a */
[----:B------:R-:W-:Y:S01]  /*b5a0*/  IMAD.MOV.U32 R13, RZ, RZ, -0x1 ;  /* 0xffffffffff0d7424 */ /* 0x000fe200078e00ff */
[----:B------:R-:W-:Y:S01]  /*b5b0*/  ISETP.GE.U32.AND P1, PT, R16, UR4, PT ;  /* 0x0000000410007c0c */ /* 0x000fe2000bf26070 */
[----:B------:R-:W-:Y:S01]  /*b5c0*/  IMAD.MOV.U32 R6, RZ, RZ, -0x1 ;  /* 0xffffffffff067424 */ /* 0x000fe200078e00ff */
[----:B------:R-:W-:Y:S02]  /*b5d0*/  MOV R7, 0xffffffff ;  /* 0xffffffff00077802 */ /* 0x000fe40000000f00 */
[----:B------:R-:W-:-:S13]  /*b5e0*/  ISETP.GE.U32.AND.EX P1, PT, R17, UR5, PT, P1 ;  /* 0x0000000511007c0c */ /* 0x000fda000bf26110 */
[----:B------:R-:W-:Y:S05]  /*b5f0*/  @P1 BRA `(.L_x_96) ;  /* 0x00000004005c1947 */ /* 0x000fea0003800000 */
[----:B------:R-:W1:Y:S01]  /*b600*/  LDC.64 R14, c[0x0][0x8d0] ;  /* 0x00023400ff0e7b82 */ /* 0x000e620000000a00 */
[----:B------:R-:W-:Y:S01]  /*b610*/  IMAD.MOV.U32 R12, RZ, RZ, R16 ;  /* 0x000000ffff0c7224 */ /* 0x000fe200078e0010 */
[----:B------:R-:W-:-:S06]  /*b620*/  MOV R13, R17 ;  /* 0x00000011000d7202 */ /* 0x000fcc0000000f00 */
[----:B------:R-:W2:Y:S08]  /*b630*/  LDC R20, c[0x0][0x8d8] ;  /* 0x00023600ff147b82 */ /* 0x000eb00000000800 */
[----:B------:R-:W3:Y:S01]  /*b640*/  LDC.64 R24, c[0x0][0x8c8] ;  /* 0x00023200ff187b82 */ /* 0x000ee20000000a00 */
[----:B-1----:R-:W-:-:S04]  /*b650*/  ISETP.NE.U32.AND P1, PT, R14, RZ, PT ;  /* 0x000000ff0e00720c */ /* 0x002fc80003f25070 */
[----:B------:R-:W-:-:S13]  /*b660*/  ISETP.NE.AND.EX P1, PT, R15, RZ, PT, P1 ;  /* 0x000000ff0f00720c */ /* 0x000fda0003f25310 */
[----:B--23--:R-:W-:Y:S05]  /*b670*/  @!P1 BRA `(.L_x_97) ;  /* 0x0000000000289947 */ /* 0x00cfea0003800000 */
[----:B------:R-:W1:Y:S02]  /*b680*/  LDC R7, c[0x0][0x8dc] ;  /* 0x00023700ff077b82 */ /* 0x000e640000000800 */
        /* <DEDUP_REMOVED lines=9> */
.L_x_97:
[--C-:B------:R-:W-:Y:S01]  /*b720*/  SHF.R.U64 R14, R12, R20, R13.reuse ;  /* 0x000000140c0e7219 */ /* 0x100fe2000000120d */
[----:B------:R-:W1:Y:S01]  /*b730*/  LDC R26, c[0x0][0x8c0] ;  /* 0x00023000ff1a7b82 */ /* 0x000e620000000800 */
[----:B------:R-:W-:Y:S01]  /*b740*/  I2FP.F32.U32 R7, R8 ;  /* 0x0000000800077245 */ /* 0x000fe20000201000 */
[----:B------:R-:W-:Y:S01]  /*b750*/  ULDC UR4, c[0x0][0x150] ;  /* 0x0000540000047ab9 */ /* 0x000fe20000000800 */
[----:B------:R-:W-:Y:S02]  /*b760*/  SHF.R.U32.HI R6, RZ, R20, R13 ;  /* 0x00000014ff067219 */ /* 0x000fe4000001160d */
[----:B------:R-:W-:Y:S01]  /*b770*/  IADD3 R9, P1, RZ, -R14, RZ ;  /* 0x8000000eff097210 */ /* 0x000fe20007f3e0ff */
[----:B------:R-:W-:Y:S01]  /*b780*/  FMUL R13, R7, UR4 ;  /* 0x00000004070d7c20 */ /* 0x000fe20008400000 */
[----:B------:R-:W-:Y:S01]  /*b790*/  ULDC UR4, c[0x0][0x154] ;  /* 0x0000550000047ab9 */ /* 0x000fe20000000800 */
[----:B------:R-:W2:Y:S02]  /*b7a0*/  LDC.64 R28, c[0x0][0x8e8] ;  /* 0x00023a00ff1c7b82 */ /* 0x000ea40000000a00 */
[----:B------:R-:W-:-:S02]  /*b7b0*/  IMAD.X R11, RZ, RZ, ~R6, P1 ;  /* 0x000000ffff0b7224 */ /* 0x000fc400008e0e06 */
[----:B------:R-:W3:Y:S01]  /*b7c0*/  F2I.U32.TRUNC.NTZ R13, R13 ;  /* 0x0000000d000d7305 */ /* 0x000ee2000020f000 */
[----:B------:R-:W-:-:S03]  /*b7d0*/  IMAD.WIDE.U32 R6, R9, R24, R16 ;  /* 0x0000001809067225 */ /* 0x000fc600078e0010 */
[----:B------:R-:W4:Y:S01]  /*b7e0*/  LDC R15, c[0x0][0x144] ;  /* 0x00005100ff0f7b82 */ /* 0x000f220000000800 */
[----:B------:R-:W-:-:S04]  /*b7f0*/  IMAD R10, R11, R24, RZ ;  /* 0x000000180b0a7224 */ /* 0x000fc800078e02ff */
[----:B------:R-:W-:Y:S02]  /*b800*/  IMAD R9, R9, R25, R10 ;  /* 0x0000001909097224 */ /* 0x000fe400078e020a */
[----:B------:R-:W-:Y:S01]  /*b810*/  IMAD.MOV.U32 R10, RZ, RZ, -0x1 ;  /* 0xffffffffff0a7424 */ /* 0x000fe200078e00ff */
[----:B------:R-:W5:Y:S01]  /*b820*/  LDC R20, c[0x0][0x8b0] ;  /* 0x00022c00ff147b82 */ /* 0x000f620000000800 */
[----:B------:R-:W-:Y:S01]  /*b830*/  IMAD.IADD R7, R7, 0x1, R9 ;  /* 0x0000000107077824 */ /* 0x000fe200078e0209 */
[----:B------:R-:W-:-:S04]  /*b840*/  I2FP.F32.U32 R9, R3 ;  /* 0x0000000300097245 */ /* 0x000fc80000201000 */
[-CC-:B-1----:R-:W-:Y:S01]  /*b850*/  SHF.R.U64 R12, R6, R26.reuse, R7.reuse ;  /* 0x0000001a060c7219 */ /* 0x182fe20000001207 */
[----:B------:R-:W-:Y:S01]  /*b860*/  FMUL R9, R9, UR4 ;  /* 0x0000000409097c20 */ /* 0x000fe20008400000 */
[----:B------:R-:W1:Y:S01]  /*b870*/  LDC R11, c[0x0][0x900] ;  /* 0x00024000ff0b7b82 */ /* 0x000e620000000800 */
[----:B---3--:R-:W-:Y:S02]  /*b880*/  IADD3 R6, -R13, RZ, RZ ;  /* 0x000000ff0d067210 */ /* 0x008fe40007ffe1ff */
[----:B--2---:R-:W-:Y:S02]  /*b890*/  ISETP.NE.U32.AND P1, PT, R28, RZ, PT ;  /* 0x000000ff1c00720c */ /* 0x004fe40003f25070 */
[----:B------:R-:W-:Y:S02]  /*b8a0*/  SHF.R.U32.HI R7, RZ, R26, R7 ;  /* 0x0000001aff077219 */ /* 0x000fe40000011607 */
[----:B------:R-:W-:Y:S01]  /*b8b0*/  ISETP.NE.AND.EX P1, PT, R29, RZ, PT, P1 ;  /* 0x000000ff1d00720c */ /* 0x000fe20003f25310 */
[----:B------:R-:W2:Y:S01]  /*b8c0*/  LDC R24, c[0x0][0x148] ;  /* 0x00005200ff187b82 */ /* 0x000ea20000000800 */
[----:B----4-:R-:W-:-:S02]  /*b8d0*/  IMAD R25, R15, R6, R8 ;  /* 0x000000060f197224 */ /* 0x010fc400078e0208 */
[----:B------:R-:W-:-:S05]  /*b8e0*/  IMAD.MOV.U32 R8, RZ, RZ, 0x1 ;  /* 0x00000001ff087424 */ /* 0x000fca00078e00ff */
        /* <DEDUP_REMOVED lines=10> */
[----:B------:R-:W-:Y:S02]  /*b990*/  LOP3.LUT R32, RZ, R10, RZ, 0x33, !PT ;  /* 0x0000000aff207212 */ /* 0x000fe400078e33ff */
[----:B------:R-:W-:-:S05]  /*b9a0*/  MOV R6, R21 ;  /* 0x0000001500067202 */ /* 0x000fca0000000f00 */
[----:B------:R-:W1:Y:S01]  /*b9b0*/  LDC R31, c[0x0][0x8b8] ;  /* 0x00022e00ff1f7b82 */ /* 0x000e620000000800 */
[----:B----4-:R-:W-:Y:S05]  /*b9c0*/  @!P1 BRA `(.L_x_98) ;  /* 0x0000000000289947 */ /* 0x010fea0003800000 */
[----:B------:R-:W4:Y:S02]  /*b9d0*/  LDC R6, c[0x0][0x8f4] ;  /* 0x00023d00ff067b82 */ /* 0x000f240000000800 */
[----:B----4-:R-:W-:-:S05]  /*b9e0*/  IADD3 R11, P1, R21, R6, RZ ;  /* 0x00000006150b7210 */ /* 0x010fca0007f3e0ff */
        /* <DEDUP_REMOVED lines=8> */
.L_x_98:
[----:B------:R-:W-:Y:S01]  /*ba70*/  ISETP.NE.AND P1, PT, R2, 0x1, PT ;  /* 0x000000010200780c */ /* 0x000fe20003f25270 */
[----:B---3--:R-:W-:Y:S01]  /*ba80*/  VIADD R9, R23, 0xffffffff ;  /* 0xffffffff17097836 */ /* 0x008fe20000000000 */
[----:B--2---:R-:W-:Y:S01]  /*ba90*/  SHF.R.U64 R7, R6, R27, R7 ;  /* 0x0000001b06077219 */ /* 0x004fe20000001207 */
[----:B------:R-:W-:Y:S01]  /*baa0*/  IMAD.MOV R20, RZ, RZ, -R20 ;  /* 0x000000ffff147224 */ /* 0x000fe200078e0a14 */
[----:B------:R-:W-:Y:S01]  /*bab0*/  LOP3.LUT R6, R15, R32, RZ, 0xc0, !PT ;  /* 0x000000200f067212 */ /* 0x000fe200078ec0ff */
[----:B------:R-:W-:Y:S01]  /*bac0*/  IMAD.MOV.U32 R10, RZ, RZ, 0x1 ;  /* 0x00000001ff0a7424 */ /* 0x000fe200078e00ff */
[----:B------:R-:W-:Y:S02]  /*bad0*/  IADD3 R8, -R7, RZ, RZ ;  /* 0x000000ff07087210 */ /* 0x000fe40007ffe1ff */
[----:B------:R-:W-:Y:S01]  /*bae0*/  LOP3.LUT R12, R12, R9, RZ, 0xc0, !PT ;  /* 0x000000090c0c7212 */ /* 0x000fe200078ec0ff */
[----:B------:R-:W-:-:S04]  /*baf0*/  IMAD R6, R26, R7, R6 ;  /* 0x000000071a067224 */ /* 0x000fc800078e0206 */
[----:B------:R-:W-:Y:S02]  /*bb00*/  @P1 IMAD R25, R24, R20, R3 ;  /* 0x0000001418191224 */ /* 0x000fe400078e0203 */
[----:B-1----:R-:W-:Y:S02]  /*bb10*/  IMAD R3, R8, R30, R21 ;  /* 0x0000001e08037224 */ /* 0x002fe400078e0215 */
[----:B------:R-:W-:Y:S02]  /*bb20*/  IMAD R13, R6, R31, R25 ;  /* 0x0000001f060d7224 */ /* 0x000fe400078e0219 */
[----:B------:R-:W-:-:S05]  /*bb30*/  IMAD R6, R3, R23, R12 ;  /* 0x0000001703067224 */ /* 0x000fca00078e020c */
[----:B------:R-:W-:Y:S02]  /*bb40*/  SEL R7, R6, R13, !P1 ;  /* 0x0000000d06077207 */ /* 0x000fe40004800000 */
[----:B------:R-:W-:Y:S01]  /*bb50*/  SEL R13, R13, R6, !P1 ;  /* 0x000000060d0d7207 */ /* 0x000fe20004800000 */
[----:B------:R-:W-:-:S07]  /*bb60*/  IMAD.MOV.U32 R6, RZ, RZ, R14 ;  /* 0x000000ffff067224 */ /* 0x000fce00078e000e */
.L_x_96:
[----:B------:R-:W-:-:S08]  /*bb70*/  NOP ;  /* 0x0000000000007918 */ /* 0x000fd00000000000 */
[----:B------:R-:W1:-:S00]  /*bb80*/  USETMAXREG.DEALLOC.CTAPOOL 0x28 ;  /* 0x00000028000079c8 */ /* 0x000e4000080e0500 */
[----:B-1----:R-:W-:-:S13]  /*bb90*/  ISETP.NE.AND P1, PT, R0, 0x1, PT ;  /* 0x000000010000780c */ /* 0x002fda0003f25270 */
[----:B------:R-:W-:Y:S05]  /*bba0*/  @!P1 BRA `(.L_x_10) ;  /* 0x0000002000909947 */ /* 0x000fea0003800000 */
[----:B------:R-:W-:Y:S05]  /*bbb0*/  @!P4 BRA `(.L_x_99) ;  /* 0x0000001000a8c947 */ /* 0x000fea0003800000 */
[----:B------:R-:W-:-:S13]  /*bbc0*/  ISETP.NE.OR P0, PT, R0, 0x2, P0 ;  /* 0x000000020000780c */ /* 0x000fda0000705670 */
[----:B------:R-:W-:Y:S05]  /*bbd0*/  @P0 BRA `(.L_x_10) ;  /* 0x0000002000840947 */ /* 0x000fea0003800000 */
[----:B------:R-:W-:-:S13]  /*bbe0*/  LOP3.LUT P1, RZ, R10, 0xff, RZ, 0xc0, !PT ;  /* 0x000000ff0aff7812 */ /* 0x000fda000782c0ff */
[----:B------:R-:W-:Y:S05]  /*bbf0*/  @!P1 BRA `(.L_x_100) ;  /* 0x0000000000189947 */ /* 0x000fea0003800000 */
[----:B------:R-:W-:Y:S01]  /*bc00*/  UMOV UR4, 0x400 ;  /* 0x0000040000047882 */ /* 0x000fe20000000000 */
[----:B------:R-:W-:Y:S01]  /*bc10*/  MOV R0, RZ ;  /* 0x000000ff00007202 */ /* 0x000fe20000000f00 */
[----:B------:R-:W-:-:S03]  /*bc20*/  ULEA UR4, UR36, UR4, 0x18 ;  /* 0x0000000424047291 */ /* 0x000fc6000f8ec03f */
[----:B------:R-:W-:-:S06]  /*bc30*/  SHF.L.U32 R0, R0, 0x1f, RZ ;  /* 0x0000001f00007819 */ /* 0x000fcc00000006ff */
[----:B------:R-:W1:Y:S02]  /*bc40*/  SYNCS.PHASECHK.TRANS64.TRYWAIT P0, [UR4+0x88], R0 ;  /* 0x00008800ff0075a7 */ /* 0x000e640008000144 */
[----:B-1----:R-:W-:Y:S05]  /*bc50*/  @!P0 BRA `(.L_x_101) ;  /* 0x0000002000ec8947 */ /* 0x002fea0003800000 */
.L_x_100:
[----:B-1----:R-:W-:Y:S01]  /*bc60*/  PRMT R0, RZ, 0x7610, R0 ;  /* 0x00007610ff007816 */ /* 0x002fe20000000000 */
[----:B------:R-:W-:Y:S06]  /*bc70*/  @P3 BRA `(.L_x_102) ;  /* 0x0000000000243947 */ /* 0x000fec0003800000 */
[----:B------:R-:W-:Y:S02]  /*bc80*/  ULDC.64 UR4, c[0x0][0x588] ;  /* 0x0001620000047ab9 */ /* 0x000fe40000000a00 */
[----:B------:R-:W-:-:S04]  /*bc90*/  ISETP.NE.U32.AND P0, PT, RZ, UR4, PT ;  /* 0x00000004ff007c0c */ /* 0x000fc8000bf05070 */
[----:B------:R-:W-:-:S13]  /*bca0*/  ISETP.NE.AND.EX P0, PT, RZ, UR5, PT, P0 ;  /* 0x00000005ff007c0c */ /* 0x000fda000bf05300 */
[----:B------:R-:W-:Y:S05]  /*bcb0*/  @!P0 BRA `(.L_x_103) ;  /* 0x00000000000c8947 */ /* 0x000fea0003800000 */
[----:B------:R2:W5:Y:S01]  /*bcc0*/  LDG.E R3, desc[UR40][R4.64] ;  /* 0x0000002804037981 */ /* 0x000562000c1e1900 */
[----:B------:R-:W-:Y:S01]  /*bcd0*/  IMAD.MOV.U32 R0, RZ, RZ, 0x1 ;  /* 0x00000001ff007424 */ /* 0x000fe200078e00ff */
[----:B------:R-:W-:Y:S06]  /*bce0*/  BRA `(.L_x_102) ;  /* 0x0000000000087947 */ /* 0x000fec0003800000 */
.L_x_103:
[----:B------:R-:W1:Y:S01]  /*bcf0*/  LDC R3, c[0x0][0x580] ;  /* 0x00016000ff037b82 */ /* 0x000e620000000800 */
[----:B------:R-:W-:-:S07]  /*bd00*/  IMAD.MOV.U32 R0, RZ, RZ, 0x1 ;  /* 0x00000001ff007424 */ /* 0x000fce00078e00ff */
.L_x_102:
[----:B------:R-:W-:Y:S01]  /*bd10*/  MOV R8, 0x1 ;  /* 0x0000000100087802 */ /* 0x000fe20000000f00 */
[----:B------:R-:W-:Y:S06]  /*bd20*/  @!P1 BRA `(.L_x_104) ;  /* 0x0000000c00dc9947 */ /* 0x000fec0003800000 */
[----:B------:R-:W3:Y:S01]  /*bd30*/  LDC R9, c[0x0][0x900] ;  /* 0x00024000ff097b82 */ /* 0x000ee20000000800 */
[----:B--2---:R-:W-:Y:S01]  /*bd40*/  IMAD.MOV.U32 R4, RZ, RZ, -0x1 ;  /* 0xffffffffff047424 */ /* 0x004fe200078e00ff */
[----:B------:R-:W-:Y:S01]  /*bd50*/  LOP3.LUT R10, R19, 0x2, RZ, 0xfc, !PT ;  /* 0x00000002130a7812 */ /* 0x000fe200078efcff */
[----:B------:R-:W-:Y:S01]  /*bd60*/  IMAD.MOV.U32 R8, RZ, RZ, 0x1 ;  /* 0x00000001ff087424 */ /* 0x000fe200078e00ff */
[----:B------:R-:W-:Y:S01]  /*bd70*/  ULDC.64 UR6, c[0x0][0x198] ;  /* 0x0000660000067ab9 */ /* 0x000fe20000000a00 */
[----:B------:R-:W-:Y:S01]  /*bd80*/  ULDC.64 UR14, c[0x0][0x588] ;  /* 0x00016200000e7ab9 */ /* 0x000fe20000000a00 */
[----:B------:R-:W-:Y:S01]  /*bd90*/  ULDC.64 UR22, c[0x0][0x8f8] ;  /* 0x00023e0000167ab9 */ /* 0x000fe20000000a00 */
[----:B------:R-:W-:Y:S01]  /*bda0*/  ULDC.64 UR24, c[0x0][0x590] ;  /* 0x0001640000187ab9 */ /* 0x000fe20000000a00 */
[----:B------:R-:W2:Y:S01]  /*bdb0*/  LDC R11, c[0x0][0x8a8] ;  /* 0x00022a00ff0b7b82 */ /* 0x000ea20000000800 */
[-C--:B---3--:R-:W-:Y:S02]  /*bdc0*/  SHF.L.U32 R4, R4, R9.reuse, RZ ;  /* 0x0000000904047219 */ /* 0x088fe400000006ff */
[----:B------:R-:W-:-:S02]  /*bdd0*/  SHF.L.U32 R9, R8, R9, RZ ;  /* 0x0000000908097219 */ /* 0x000fc400000006ff */
[----:B------:R-:W-:Y:S02]  /*bde0*/  MOV R8, 0x1 ;  /* 0x0000000100087802 */ /* 0x000fe40000000f00 */
[----:B------:R-:W-:Y:S01]  /*bdf0*/  LOP3.LUT R12, RZ, R4, RZ, 0x33, !PT ;  /* 0x00000004ff0c7212 */ /* 0x000fe200078e33ff */
[----:B--2---:R-:W-:-:S07]  /*be00*/  VIADD R11, R11, 0xffffffff ;  /* 0xffffffff0b0b7836 */ /* 0x004fce0000000000 */
.L_x_136:
[----:B------:R-:W-:Y:S02]  /*be10*/  ISETP.NE.U32.AND P0, PT, RZ, UR24, PT ;  /* 0x00000018ff007c0c */ /* 0x000fe4000bf05070 */
[----:B------:R-:W-:Y:S02]  /*be20*/  R2UR UR19, R13 ;  /* 0x000000000d1372ca */ /* 0x000fe400000e0000 */
[----:B------:R-:W-:Y:S02]  /*be30*/  R2UR UR18, R7 ;  /* 0x00000000071272ca */ /* 0x000fe400000e0000 */
[----:B------:R-:W-:-:S09]  /*be40*/  ISETP.NE.AND.EX P0, PT, RZ, UR25, PT, P0 ;  /* 0x00000019ff007c0c */ /* 0x000fd2000bf05300 */
[----:B------:R-:W-:Y:S02]  /*be50*/  USHF.L.U32 UR19, UR19, 0x8, URZ ;  /* 0x0000000813137899 */ /* 0x000fe4000800063f */
[----:B------:R-:W-:Y:S02]  /*be60*/  USHF.L.U32 UR18, UR18, 0x6, URZ ;  /* 0x0000000612127899 */ /* 0x000fe4000800063f */
[----:B--234-:R-:W-:Y:S10]  /*be70*/  @!P0 BRA `(.L_x_105) ;  /* 0x00000000002c8947 */ /* 0x01cff40003800000 */
[----:B------:R-:W-:-:S04]  /*be80*/  ISETP.NE.U32.AND P1, PT, RZ, UR14, PT ;  /* 0x0000000eff007c0c */ /* 0x000fc8000bf25070 */
[----:B------:R-:W-:-:S13]  /*be90*/  ISETP.NE.AND.EX P1, PT, RZ, UR15, PT, P1 ;  /* 0x0000000fff007c0c */ /* 0x000fda000bf25310 */
[----:B------:R-:W-:Y:S05]  /*bea0*/  @!P1 BRA `(.L_x_106) ;  /* 0x0000000000189947 */ /* 0x000fea0003800000 */
[----:B------:R-:W2:Y:S01]  /*beb0*/  LDC.64 R4, c[0x0][0x588] ;  /* 0x00016200ff047b82 */ /* 0x000ea20000000a00 */
[----:B-1---5:R-:W-:-:S04]  /*bec0*/  IMAD R3, R6, UR24, RZ ;  /* 0x0000001806037c24 */ /* 0x022fc8000f8e02ff */
[----:B--2---:R-:W-:-:S05]  /*bed0*/  IMAD.WIDE R4, R3, 0x4, R4 ;  /* 0x0000000403047825 */ /* 0x004fca00078e0204 */
[----:B------:R3:W5:Y:S01]  /*bee0*/  LDG.E R3, desc[UR40][R4.64] ;  /* 0x0000002804037981 */ /* 0x000762000c1e1900 */
[----:B------:R-:W-:Y:S01]  /*bef0*/  IMAD.MOV.U32 R0, RZ, RZ, 0x1 ;  /* 0x00000001ff007424 */ /* 0x000fe200078e00ff */
[----:B------:R-:W-:Y:S06]  /*bf00*/  BRA `(.L_x_105) ;  /* 0x0000000000087947 */ /* 0x000fec0003800000 */
.L_x_106:
[----:B-1---5:R-:W2:Y:S01]  /*bf10*/  LDC R3, c[0x0][0x580] ;  /* 0x00016000ff037b82 */ /* 0x022ea20000000800 */
[----:B------:R-:W-:-:S07]  /*bf20*/  MOV R0, 0x1 ;  /* 0x0000000100007802 */ /* 0x000fce0000000f00 */
.L_x_105:
[----:B------:R-:W-:Y:S05]  /*bf30*/  @!P0 BRA `(.L_x_107) ;  /* 0x00000000001c8947 */ /* 0x000fea0003800000 */
[----:B------:R-:W-:-:S13]  /*bf40*/  LOP3.LUT P2, RZ, R0, 0xff, RZ, 0xc0, !PT ;  /* 0x000000ff00ff7812 */ /* 0x000fda000784c0ff */
[----:B---3--:R-:W3:Y:S02]  /*bf50*/  @!P2 LDC.64 R4, c[0x0][0x588] ;  /* 0x00016200ff04ab82 */ /* 0x008ee40000000a00 */
[----:B---3--:R-:W-:-:S04]  /*bf60*/  @!P2 ISETP.NE.U32.AND P0, PT, R4, RZ, PT ;  /* 0x000000ff0400a20c */ /* 0x008fc80003f05070 */
[----:B------:R-:W-:Y:S02]  /*bf70*/  @!P2 ISETP.NE.AND.EX P1, PT, R5, RZ, PT, P0 ;  /* 0x000000ff0500a20c */ /* 0x000fe40003f25300 */
[----:B-12--5:R-:W-:Y:S02]  /*bf80*/  @P2 FSETP.EQ.AND P0, PT, R3, RZ, PT ;  /* 0x000000ff0300220b */ /* 0x026fe40003f02000 */
[----:B------:R-:W-:Y:S01]  /*bf90*/  @!P2 PLOP3.LUT P0, PT, P1, PT, PT, 0x8, 0x0 ;  /* 0x000000000000a81c */ /* 0x000fe20000f0e170 */
[----:B------:R-:W-:-:S12]  /*bfa0*/  BRA `(.L_x_108) ;  /* 0x0000000000047947 */ /* 0x000fd80003800000 */
.L_x_107:
[----:B-12--5:R-:W-:-:S13]  /*bfb0*/  FSETP.EQ.AND P0, PT, R3, RZ, PT ;  /* 0x000000ff0300720b */ /* 0x026fda0003f02000 */
.L_x_108:
[----:B------:R-:W-:Y:S02]  /*bfc0*/  ISETP.NE.AND P2, PT, R10, 0x3, PT ;  /* 0x000000030a00780c */ /* 0x000fe40003f45270 */
[----:B------:R-:W-:-:S04]  /*bfd0*/  ELECT P1, URZ, PT ;  /* 0x00000000003f782f */ /* 0x000fc80003820000 */
[----:B------:R-:W-:-:S07]  /*bfe0*/  PLOP3.LUT P0, PT, P1, P0, PT, 0x20, 0x0 ;  /* 0x000000000000781c */ /* 0x000fce0000f00470 */
[----:B------:R-:W-:Y:S06]  /*bff0*/  @!P2 BRA `(.L_x_109) ;  /* 0x000000000004a947 */ /* 0x000fec0003800000 */
[----:B------:R-:W-:Y:S01]  /*c000*/  BPT.TRAP 0x1 ;  /* 0x000000040000795c */ /* 0x000fe20000300000 */
.L_x_109:
[----:B------:R-:W1:Y:S01]  /*c010*/  S2UR UR36, SR_CgaCtaId ;  /* 0x00000000002479c3 */ /* 0x000e620000008800 */
[----:B------:R-:W-:Y:S01]  /*c020*/  UMOV UR4, 0x400 ;  /* 0x0000040000047882 */ /* 0x000fe20000000000 */
[----:B---3--:R-:W-:Y:S01]  /*c030*/  SHF.L.U32 R4, R8, 0x1f, RZ ;  /* 0x0000001f08047819 */ /* 0x008fe200000006ff */
[----:B-1----:R-:W-:-:S09]  /*c040*/  ULEA UR5, UR36, UR4, 0x18 ;  /* 0x0000000424057291 */ /* 0x002fd2000f8ec03f */
[----:B------:R-:W1:Y:S02]  /*c050*/  SYNCS.PHASECHK.TRANS64.TRYWAIT P1, [UR5+0x60], R4 ;  /* 0x00006004ff0075a7 */ /* 0x000e640008020145 */
[----:B-1----:R-:W-:Y:S05]  /*c060*/  @!P1 BRA `(.L_x_110) ;  /* 0x0000002000009947 */ /* 0x002fea0003800000 */
.L_x_168:
[----:B------:R-:W-:Y:S04]  /*c070*/  BSSY B0, `(.L_x_111) ;  /* 0x000000e000007945 */ /* 0x000fe80003800000 */
[----:B------:R-:W-:Y:S05]  /*c080*/  @!P0 BRA `(.L_x_112) ;  /* 0x0000000000308947 */ /* 0x000fea0003800000 */
[----:B------:R-:W-:Y:S01]  /*c090*/  R2UR UR20, R6 ;  /* 0x00000000061472ca */ /* 0x000fe200000e0000 */
[----:B------:R-:W-:Y:S02]  /*c0a0*/  UIADD3 UR8, UP0, UR6, 0x3f0, URZ ;  /* 0x000003f006087890 */ /* 0x000fe4000ff1e03f */
[----:B------:R-:W-:Y:S02]  /*c0b0*/  UIADD3 UR16, UR5, 0x200, URZ ;  /* 0x0000020005107890 */ /* 0x000fe4000fffe03f */
[----:B------:R-:W-:Y:S02]  /*c0c0*/  UIADD3 UR17, UR5, 0x40, URZ ;  /* 0x0000004005117890 */ /* 0x000fe4000fffe03f */
[----:B------:R-:W-:Y:S01]  /*c0d0*/  UIADD3.X UR9, URZ, UR7, URZ, UP0, !UPT ;  /* 0x000000073f097290 */ /* 0x000fe200087fe43f */
[----:B------:R-:W-:Y:S01]  /*c0e0*/  UMOV UR10, 0x0 ;  /* 0x00000000000a7882 */ /* 0x000fe20000000000 */
[----:B------:R-:W-:-:S07]  /*c0f0*/  UMOV UR11, 0x10000000 ;  /* 0x10000000000b7882 */ /* 0x000fce0000000000 */
[----:B------:R2:W-:Y:S02]  /*c100*/  UTMALDG.3D [UR16], [UR8], desc[UR10] ;  /* 0x00000a10080075b4 */ /* 0x0005e40008011000 */
[----:B--2---:R-:W-:Y:S05]  /*c110*/  @!P2 BRA `(.L_x_113) ;  /* 0x000000000004a947 */ /* 0x004fea0003800000 */
[----:B------:R-:W-:Y:S01]  /*c120*/  BPT.TRAP 0x1 ;  /* 0x000000040000795c */ /* 0x000fe20000300000 */
.L_x_113:
[----:B-1----:R-:W1:Y:S02]  /*c130*/  LDC R5, c[0x0][0x800] ;  /* 0x00020000ff057b82 */ /* 0x002e640000000800 */
[----:B-1----:R2:W-:Y:S02]  /*c140*/  SYNCS.ARRIVE.TRANS64.RED.A0TR RZ, [UR5+0x40], R5 ;  /* 0x00004005ffff79a7 */ /* 0x0025e40008300405 */
.L_x_112:
[----:B------:R-:W-:Y:S05]  /*c150*/  BSYNC B0 ;  /* 0x0000000000007941 */ /* 0x000fea0003800000 */
.L_x_111:
[----:B------:R-:W-:Y:S05]  /*c160*/  @!P2 BRA `(.L_x_114) ;  /* 0x000000000004a947 */ /* 0x000fea0003800000 */
[----:B------:R-:W-:Y:S01]  /*c170*/  BPT.TRAP 0x1 ;  /* 0x000000040000795c */ /* 0x000fe20000300000 */
.L_x_114:
[----:B------:R-:W-:-:S04]  /*c180*/  UIADD3 UR4, UR5, 0x40, URZ ;  /* 0x0000004005047890 */ /* 0x000fc8000fffe03f */
[----:B------:R-:W-:-:S09]  /*c190*/  UPRMT UR4, UR36, 0x654, UR4 ;  /* 0x0000065424047896 */ /* 0x000fd20008000004 */
[----:B------:R-:W-:Y:S01]  /*c1a0*/  SYNCS.ARRIVE.TRANS64.RED.A1T0 RZ, [UR4], RZ ;  /* 0x000000ffffff79a7 */ /* 0x000fe20008100404 */
[----:B------:R-:W-:Y:S05]  /*c1b0*/  @!P2 BRA `(.L_x_115) ;  /* 0x000000000004a947 */ /* 0x000fea0003800000 */
[----:B------:R-:W-:Y:S01]  /*c1c0*/  BPT.TRAP 0x1 ;  /* 0x000000040000795c */ /* 0x000fe20000300000 */
.L_x_115:
[----:B------:R-:W3:Y:S02]  /*c1d0*/  SYNCS.PHASECHK.TRANS64.TRYWAIT P1, [UR5+0x68], R4 ;  /* 0x00006804ff0075a7 */ /* 0x000ee40008020145 */
[----:B---3--:R-:W-:Y:S05]  /*c1e0*/  @!P1 BRA `(.L_x_116) ;  /* 0x0000001c00b89947 */ /* 0x008fea0003800000 */
.L_x_169:
[----:B------:R-:W-:Y:S04]  /*c1f0*/  BSSY B0, `(.L_x_117) ;  /* 0x0000010000007945 */ /* 0x000fe80003800000 */
[----:B------:R-:W-:Y:S05]  /*c200*/  @!P0 BRA `(.L_x_118) ;  /* 0x0000000000388947 */ /* 0x000fea0003800000 */
[----:B------:R-:W-:Y:S01]  /*c210*/  UIADD3 UR16, UP0, UR6, 0x3f0, URZ ;  /* 0x000003f006107890 */ /* 0x000fe2000ff1e03f */
[----:B------:R-:W-:Y:S01]  /*c220*/  R2UR UR12, R6 ;  /* 0x00000000060c72ca */ /* 0x000fe200000e0000 */
[----:B------:R-:W-:Y:S02]  /*c230*/  UIADD3 UR11, UR19, 0x80, URZ ;  /* 0x00000080130b7890 */ /* 0x000fe4000fffe03f */
[----:B------:R-:W-:Y:S02]  /*c240*/  UIADD3 UR8, UR5, 0x2200, URZ ;  /* 0x0000220005087890 */ /* 0x000fe4000fffe03f */
[----:B------:R-:W-:Y:S02]  /*c250*/  UIADD3 UR9, UR5, 0x48, URZ ;  /* 0x0000004805097890 */ /* 0x000fe4000fffe03f */
[----:B------:R-:W-:Y:S01]  /*c260*/  UIADD3.X UR17, URZ, UR7, URZ, UP0, !UPT ;  /* 0x000000073f117290 */ /* 0x000fe200087fe43f */
[----:B------:R-:W-:Y:S01]  /*c270*/  UMOV UR20, 0x0 ;  /* 0x0000000000147882 */ /* 0x000fe20000000000 */
[----:B------:R-:W-:Y:S01]  /*c280*/  UMOV UR21, 0x10000000 ;  /* 0x1000000000157882 */ /* 0x000fe20000000000 */
[----:B------:R-:W-:-:S06]  /*c290*/  UMOV UR10, UR18 ;  /* 0x00000012000a7c82 */ /* 0x000fcc0008000000 */
[----:B------:R3:W-:Y:S02]  /*c2a0*/  UTMALDG.3D [UR8], [UR16], desc[UR20] ;  /* 0x00001408100075b4 */ /* 0x0007e40008011000 */
[----:B---3--:R-:W-:Y:S05]  /*c2b0*/  @!P2 BRA `(.L_x_119) ;  /* 0x000000000004a947 */ /* 0x008fea0003800000 */
[----:B------:R-:W-:Y:S01]  /*c2c0*/  BPT.TRAP 0x1 ;  /* 0x000000040000795c */ /* 0x000fe20000300000 */
.L_x_119:
[----:B-12---:R-:W1:Y:S02]  /*c2d0*/  LDC R5, c[0x0][0x800] ;  /* 0x00020000ff057b82 */ /* 0x006e640000000800 */
[----:B-1----:R3:W-:Y:S02]  /*c2e0*/  SYNCS.ARRIVE.TRANS64.RED.A0TR RZ, [UR5+0x48], R5 ;  /* 0x00004805ffff79a7 */ /* 0x0027e40008300405 */
.L_x_118:
[----:B------:R-:W-:Y:S05]  /*c2f0*/  BSYNC B0 ;  /* 0x0000000000007941 */ /* 0x000fea0003800000 */
.L_x_117:
[----:B------:R-:W-:Y:S05]  /*c300*/  @!P2 BRA `(.L_x_120) ;  /* 0x000000000004a947 */ /* 0x000fea0003800000 */
[----:B------:R-:W-:Y:S01]  /*c310*/  BPT.TRAP 0x1 ;  /* 0x000000040000795c */ /* 0x000fe20000300000 */
.L_x_120:
[----:B------:R-:W-:Y:S02]  /*c320*/  UIADD3 UR4, UR5, 0x48, URZ ;  /* 0x0000004805047890 */ /* 0x000fe4000fffe03f */
[----:B------:R-:W-:Y:S02]  /*c330*/  UIADD3 UR10, UR18, 0x20, URZ ;  /* 0x00000020120a7890 */ /* 0x000fe4000fffe03f */
[----:B------:R-:W-:-:S09]  /*c340*/  UPRMT UR4, UR36, 0x654, UR4 ;  /* 0x0000065424047896 */ /* 0x000fd20008000004 */
[----:B------:R-:W-:Y:S01]  /*c350*/  SYNCS.ARRIVE.TRANS64.RED.A1T0 RZ, [UR4], RZ ;  /* 0x000000ffffff79a7 */ /* 0x000fe20008100404 */
[----:B------:R-:W-:Y:S05]  /*c360*/  @!P2 BRA `(.L_x_121) ;  /* 0x000000000004a947 */ /* 0x000fea0003800000 */
[----:B------:R-:W-:Y:S01]  /*c370*/  BPT.TRAP 0x1 ;  /* 0x000000040000795c */ /* 0x000fe20000300000 */
.L_x_121:
[----:B------:R-:W4:Y:S02]  /*c380*/  SYNCS.PHASECHK.TRANS64.TRYWAIT P1, [UR5+0x70], R4 ;  /* 0x00007004ff0075a7 */ /* 0x000f240008020145 */
[----:B----4-:R-:W-:Y:S05]  /*c390*/  @!P1 BRA `(.L_x_122) ;  /* 0x0000001c00649947 */ /* 0x010fea0003800000 */
.L_x_170:
        /* <DEDUP_REMOVED lines=8> */
[----:B------:R-:W-:Y:S01]  /*c420*/  UMOV UR21, 0x10000000 ;  /* 0x1000000000157882 */ /* 0x000fe20000000000 */
[----:B------:R-:W-:-:S06]  /*c430*/  UMOV UR11, UR19 ;  /* 0x00000013000b7c82 */ /* 0x000fcc0008000000 */
[----:B------:R4:W-:Y:S02]  /*c440*/  UTMALDG.3D [UR8], [UR16], desc[UR20] ;  /* 0x00001408100075b4 */ /* 0x0009e40008011000 */
[----:B----4-:R-:W-:Y:S05]  /*c450*/  @!P2 BRA `(.L_x_125) ;  /* 0x000000000004a947 */ /* 0x010fea0003800000 */
[----:B------:R-:W-:Y:S01]  /*c460*/  BPT.TRAP 0x1 ;  /* 0x000000040000795c */ /* 0x000fe20000300000 */
.L_x_125:
[----:B-123--:R-:W1:Y:S02]  /*c470*/  LDC R5, c[0x0][0x800] ;  /* 0x00020000ff057b82 */ /* 0x00ee640000000800 */
[----:B-1----:R4:W-:Y:S02]  /*c480*/  SYNCS.ARRIVE.TRANS64.RED.A0TR RZ, [UR5+0x50], R5 ;  /* 0x00005005ffff79a7 */ /* 0x0029e40008300405 */
.L_x_124:
[----:B------:R-:W-:Y:S05]  /*c490*/  BSYNC B0 ;  /* 0x0000000000007941 */ /* 0x000fea0003800000 */
.L_x_123:
[----:B------:R-:W-:Y:S05]  /*c4a0*/  @!P2 BRA `(.L_x_126) ;  /* 0x000000000004a947 */ /* 0x000fea0003800000 */
[----:B------:R-:W-:Y:S01]  /*c4b0*/  BPT.TRAP 0x1 ;  /* 0x000000040000795c */ /* 0x000fe20000300000 */
.L_x_126:
[----:B------:R-:W-:-:S04]  /*c4c0*/  UIADD3 UR4, UR5, 0x50, URZ ;  /* 0x0000005005047890 */ /* 0x000fc8000fffe03f */
[----:B------:R-:W-:-:S09]  /*c4d0*/  UPRMT UR4, UR36, 0x654, UR4 ;  /* 0x0000065424047896 */ /* 0x000fd20008000004 */
[----:B------:R-:W-:Y:S01]  /*c4e0*/  SYNCS.ARRIVE.TRANS64.RED.A1T0 RZ, [UR4], RZ ;  /* 0x000000ffffff79a7 */ /* 0x000fe20008100404 */
[----:B------:R-:W-:Y:S05]  /*c4f0*/  @!P2 BRA `(.L_x_127) ;  /* 0x000000000004a947 */ /* 0x000fea0003800000 */
[----:B------:R-:W-:Y:S01]  /*c500*/  BPT.TRAP 0x1 ;  /* 0x000000040000795c */ /* 0x000fe20000300000 */
.L_x_127:
[----:B------:R-:W5:Y:S02]  /*c510*/  SYNCS.PHASECHK.TRANS64.TRYWAIT P1, [UR5+0x78], R4 ;  /* 0x00007804ff0075a7 */ /* 0x000f640008020145 */
[----:B-----5:R-:W-:Y:S05]  /*c520*/  @!P1 BRA `(.L_x_128) ;  /* 0x0000001c00189947 */ /* 0x020fea0003800000 */
.L_x_171:
[----:B------:R-:W-:Y:S04]  /*c530*/  BSSY B0, `(.L_x_129) ;  /* 0x000000f000007945 */ /* 0x000fe80003800000 */
[----:B------:R-:W-:Y:S05]  /*c540*/  @!P0 BRA `(.L_x_130) ;  /* 0x0000000000348947 */ /* 0x000fea0003800000 */
[----:B------:R-:W-:Y:S01]  /*c550*/  R2UR UR12, R6 ;  /* 0x00000000060c72ca */ /* 0x000fe200000e0000 */
[----:B------:R-:W-:Y:S02]  /*c560*/  UIADD3 UR16, UP0, UR6, 0x3f0, URZ ;  /* 0x000003f006107890 */ /* 0x000fe4000ff1e03f */
[----:B------:R-:W-:Y:S02]  /*c570*/  UIADD3 UR11, UR19, 0x80, URZ ;  /* 0x00000080130b7890 */ /* 0x000fe4000fffe03f */
[----:B------:R-:W-:Y:S02]  /*c580*/  UIADD3 UR8, UR5, 0x6200, URZ ;  /* 0x0000620005087890 */ /* 0x000fe4000fffe03f */
[----:B------:R-:W-:Y:S02]  /*c590*/  UIADD3 UR9, UR5, 0x58, URZ ;  /* 0x0000005805097890 */ /* 0x000fe4000fffe03f */
[----:B------:R-:W-:Y:S01]  /*c5a0*/  UIADD3.X UR17, URZ, UR7, URZ, UP0, !UPT ;  /* 0x000000073f117290 */ /* 0x000fe200087fe43f */
[----:B------:R-:W-:Y:S01]  /*c5b0*/  UMOV UR20, 0x0 ;  /* 0x0000000000147882 */ /* 0x000fe20000000000 */
[----:B------:R-:W-:-:S07]  /*c5c0*/  UMOV UR21, 0x10000000 ;  /* 0x1000000000157882 */ /* 0x000fce0000000000 */
[----:B------:R1:W-:Y:S02]  /*c5d0*/  UTMALDG.3D [UR8], [UR16], desc[UR20] ;  /* 0x00001408100075b4 */ /* 0x0003e40008011000 */
[----:B-1----:R-:W-:Y:S05]  /*c5e0*/  @!P2 BRA `(.L_x_131) ;  /* 0x000000000004a947 */ /* 0x002fea0003800000 */
[----:B------:R-:W-:Y:S01]  /*c5f0*/  BPT.TRAP 0x1 ;  /* 0x000000040000795c */ /* 0x000fe20000300000 */
.L_x_131:
[----:B------:R-:W1:Y:S02]  /*c600*/  LDC R4, c[0x0][0x800] ;  /* 0x00020000ff047b82 */ /* 0x000e640000000800 */
[----:B-1----:R1:W-:Y:S02]  /*c610*/  SYNCS.ARRIVE.TRANS64.RED.A0TR RZ, [UR5+0x58], R4 ;  /* 0x00005804ffff79a7 */ /* 0x0023e40008300405 */
.L_x_130:
[----:B------:R-:W-:Y:S05]  /*c620*/  BSYNC B0 ;  /* 0x0000000000007941 */ /* 0x000fea0003800000 */
.L_x_129:
[----:B------:R-:W-:Y:S05]  /*c630*/  @!P2 BRA `(.L_x_132) ;  /* 0x000000000004a947 */ /* 0x000fea0003800000 */
[----:B------:R-:W-:Y:S01]  /*c640*/  BPT.TRAP 0x1 ;  /* 0x000000040000795c */ /* 0x000fe20000300000 */
.L_x_132:
[----:B------:R-:W-:Y:S01]  /*c650*/  IADD3 R16, P0, R16, UR38, RZ ;  /* 0x0000002610107c10 */ /* 0x000fe2000ff1e0ff */
[----:B------:R-:W-:Y:S01]  /*c660*/  UIADD3 UR4, UR5, 0x58, URZ ;  /* 0x0000005805047890 */ /* 0x000fe2000fffe03f */
[----:B------:R-:W-:Y:S01]  /*c670*/  LOP3.LUT R8, R8, 0x1, RZ, 0x3c, !PT ;  /* 0x0000000108087812 */ /* 0x000fe200078e3cff */
[----:B------:R-:W-:Y:S01]  /*c680*/  IMAD.MOV.U32 R13, RZ, RZ, -0x1 ;  /* 0xffffffffff0d7424 */ /* 0x000fe200078e00ff */
[----:B------:R-:W-:Y:S01]  /*c690*/  IADD3.X R17, R17, UR37, RZ, P0, !PT ;  /* 0x0000002511117c10 */ /* 0x000fe200087fe4ff */
[----:B------:R-:W-:Y:S01]  /*c6a0*/  UPRMT UR4, UR36, 0x654, UR4 ;  /* 0x0000065424047896 */ /* 0x000fe20008000004 */
[----:B------:R-:W-:Y:S01]  /*c6b0*/  ISETP.GE.U32.AND P0, PT, R16, UR22, PT ;  /* 0x0000001610007c0c */ /* 0x000fe2000bf06070 */
[----:B------:R-:W-:Y:S01]  /*c6c0*/  IMAD.MOV.U32 R6, RZ, RZ, -0x1 ;  /* 0xffffffffff067424 */ /* 0x000fe200078e00ff */
[----:B-1----:R-:W-:Y:S02]  /*c6d0*/  PRMT R4, RZ, 0x7610, R4 ;  /* 0x00007610ff047816 */ /* 0x002fe40000000004 */
[----:B------:R-:W-:-:S02]  /*c6e0*/  ISETP.GE.U32.AND.EX P0, PT, R17, UR23, PT, P0 ;  /* 0x0000001711007c0c */ /* 0x000fc4000bf06100 */
[----:B------:R-:W-:Y:S02]  /*c6f0*/  MOV R7, 0xffffffff ;  /* 0xffffffff00077802 */ /* 0x000fe40000000f00 */
[----:B------:R-:W-:Y:S09]  /*c700*/  SYNCS.ARRIVE.TRANS64.RED.A1T0 RZ, [UR4], RZ ;  /* 0x000000ffffff79a7 */ /* 0x000ff20008100404 */
[----:B------:R-:W-:Y:S05]  /*c710*/  @P0 BRA `(.L_x_133) ;  /* 0x0000000400580947 */ /* 0x000fea0003800000 */
[----:B------:R-:W1:Y:S01]  /*c720*/  S2R R13, SR_CTAID.X ;  /* 0x00000000000d7919 */ /* 0x000e620000002500 */
[----:B------:R-:W5:Y:S01]  /*c730*/  LDC.64 R14, c[0x0][0x8d0] ;  /* 0x00023400ff0e7b82 */ /* 0x000f620000000a00 */
[----:B------:R-:W-:Y:S01]  /*c740*/  ULDC UR4, c[0x0][0x150] ;  /* 0x0000540000047ab9 */ /* 0x000fe20000000800 */
[----:B------:R-:W-:Y:S01]  /*c750*/  MOV R22, R17 ;  /* 0x0000001100167202 */ /* 0x000fe20000000f00 */
[----:B------:R-:W2:Y:S05]  /*c760*/  S2R R20, SR_CTAID.Y ;  /* 0x0000000000147919 */ /* 0x000eaa0000002600 */
[----:B------:R-:W3:Y:S08]  /*c770*/  LDC R6, c[0x0][0x144] ;  /* 0x00005100ff067b82 */ /* 0x000ef00000000800 */
[----:B------:R-:W3:Y:S01]  /*c780*/  LDC R21, c[0x0][0x8d8] ;  /* 0x00023600ff157b82 */ /* 0x000ee20000000800 */
[----:B-----5:R-:W-:-:S04]  /*c790*/  ISETP.NE.U32.AND P0, PT, R14, RZ, PT ;  /* 0x000000ff0e00720c */ /* 0x020fc80003f05070 */
[----:B------:R-:W-:Y:S02]  /*c7a0*/  ISETP.NE.AND.EX P0, PT, R15, RZ, PT, P0 ;  /* 0x000000ff0f00720c */ /* 0x000fe40003f05300 */
[----:B-1----:R-:W-:Y:S02]  /*c7b0*/  I2FP.F32.U32 R4, R13 ;  /* 0x0000000d00047245 */ /* 0x002fe40000201000 */
[----:B--2---:R-:W-:-:S03]  /*c7c0*/  I2FP.F32.U32 R18, R20 ;  /* 0x0000001400127245 */ /* 0x004fc60000201000 */
[----:B------:R-:W-:-:S06]  /*c7d0*/  FMUL R4, R4, UR4 ;  /* 0x0000000404047c20 */ /* 0x000fcc0008400000 */
[----:B------:R-:W3:Y:S02]  /*c7e0*/  F2I.U32.TRUNC.NTZ R4, R4 ;  /* 0x0000000400047305 */ /* 0x000ee4000020f000 */
[----:B---34-:R-:W-:-:S05]  /*c7f0*/  IADD3 R5, -R4, RZ, RZ ;  /* 0x000000ff04057210 */ /* 0x018fca0007ffe1ff */
[----:B------:R-:W-:Y:S02]  /*c800*/  IMAD R13, R6, R5, R13 ;  /* 0x00000005060d7224 */ /* 0x000fe400078e020d */
[----:B------:R-:W-:Y:S01]  /*c810*/  IMAD.MOV.U32 R6, RZ, RZ, R16 ;  /* 0x000000ffff067224 */ /* 0x000fe200078e0010 */
[----:B------:R-:W-:Y:S06]  /*c820*/  @!P0 BRA `(.L_x_134) ;  /* 0x0000000000308947 */ /* 0x000fec0003800000 */
[----:B------:R-:W1:Y:S02]  /*c830*/  LDC R5, c[0x0][0x8dc] ;  /* 0x00023700ff057b82 */ /* 0x000e640000000800 */
[----:B-1----:R-:W-:-:S05]  /*c840*/  IADD3 R5, P0, R16, R5, RZ ;  /* 0x0000000510057210 */ /* 0x002fca0007f1e0ff */
[----:B------:R-:W-:-:S04]  /*c850*/  IMAD.X R23, RZ, RZ, R17, P0 ;  /* 0x000000ffff177224 */ /* 0x000fc800000e0611 */
[----:B------:R-:W-:-:S04]  /*c860*/  IMAD.WIDE.U32 R6, R23, R14, RZ ;  /* 0x0000000e17067225 */ /* 0x000fc800078e00ff */
[----:B------:R-:W-:-:S04]  /*c870*/  IMAD.WIDE.U32 R6, P0, R5, R15, R6 ;  /* 0x0000000f05067225 */ /* 0x000fc80007800006 */
[----:B------:R-:W-:-:S04]  /*c880*/  IMAD.WIDE.U32 R4, R5, R14, RZ ;  /* 0x0000000e05047225 */ /* 0x000fc800078e00ff */
[----:B------:R-:W-:Y:S01]  /*c890*/  IMAD.MOV.U32 R4, RZ, RZ, R7 ;  /* 0x000000ffff047224 */ /* 0x000fe200078e0007 */
[----:B------:R-:W-:Y:S02]  /*c8a0*/  IADD3 RZ, P1, R5, R6, RZ ;  /* 0x0000000605ff7210 */ /* 0x000fe40007f3e0ff */
[----:B------:R-:W-:-:S03]  /*c8b0*/  IADD3.X R5, RZ, RZ, RZ, P0, !PT ;  /* 0x000000ffff057210 */ /* 0x000fc600007fe4ff */
[----:B------:R-:W-:-:S04]  /*c8c0*/  IMAD.WIDE.U32.X R4, R23, R15, R4, P1 ;  /* 0x0000000f17047225 */ /* 0x000fc800008e0404 */
[----:B------:R-:W-:Y:S01]  /*c8d0*/  IMAD.MOV.U32 R22, RZ, RZ, R5 ;  /* 0x000000ffff167224 */ /* 0x000fe200078e0005 */
[----:B------:R-:W-:-:S07]  /*c8e0*/  MOV R6, R4 ;  /* 0x0000000400067202 */ /* 0x000fce0000000f00 */
.L_x_134:
[----:B------:R-:W-:Y:S01]  /*c8f0*/  ULDC UR4, c[0x0][0x154] ;  /* 0x0000550000047ab9 */ /* 0x000fe20000000800 */
[----:B------:R-:W1:Y:S01]  /*c900*/  LDC R7, c[0x0][0x148] ;  /* 0x00005200ff077b82 */ /* 0x000e620000000800 */
[----:B------:R-:W-:Y:S01]  /*c910*/  FMUL R14, R18, UR4 ;  /* 0x00000004120e7c20 */ /* 0x000fe20008400000 */
[----:B------:R-:W-:Y:S02]  /*c920*/  ISETP.NE.AND P2, PT, R2, 0x1, PT ;  /* 0x000000010200780c */ /* 0x000fe40003f45270 */
[-CC-:B------:R-:W-:Y:S02]  /*c930*/  SHF.R.U64 R18, R6, R21.reuse, R22.reuse ;  /* 0x0000001506127219 */ /* 0x180fe40000001216 */
[----:B------:R-:W-:Y:S01]  /*c940*/  SHF.R.U32.HI R21, RZ, R21, R22 ;  /* 0x00000015ff157219 */ /* 0x000fe20000011616 */
[----:B------:R-:W2:Y:S01]  /*c950*/  F2I.U32.TRUNC.NTZ R14, R14 ;  /* 0x0000000e000e7305 */ /* 0x000ea2000020f000 */
[----:B------:R-:W3:Y:S01]  /*c960*/  LDC.64 R4, c[0x0][0x8c8] ;  /* 0x00023200ff047b82 */ /* 0x000ee20000000a00 */
[----:B------:R-:W-:-:S04]  /*c970*/  IADD3 R23, P0, RZ, -R18, RZ ;  /* 0x80000012ff177210 */ /* 0x000fc80007f1e0ff */
[----:B------:R-:W-:-:S03]  /*c980*/  IADD3.X R21, RZ, ~R21, RZ, P0, !PT ;  /* 0x80000015ff157210 */ /* 0x000fc600007fe4ff */
[----:B------:R-:W4:Y:S01]  /*c990*/  LDC R22, c[0x0][0x8c0] ;  /* 0x00023000ff167b82 */ /* 0x000f220000000800 */
[----:B--2---:R-:W-:-:S07]  /*c9a0*/  IMAD.MOV R15, RZ, RZ, -R14 ;  /* 0x000000ffff0f7224 */ /* 0x004fce00078e0a0e */
[----:B------:R-:W2:Y:S01]  /*c9b0*/  LDC R27, c[0x0][0x900] ;  /* 0x00024000ff1b7b82 */ /* 0x000ea20000000800 */
[----:B-1----:R-:W-:-:S07]  /*c9c0*/  @P2 IMAD R13, R7, R15, R20 ;  /* 0x0000000f070d2224 */ /* 0x002fce00078e0214 */
[----:B------:R-:W1:Y:S01]  /*c9d0*/  LDC.64 R14, c[0x0][0x8e8] ;  /* 0x00023a00ff0e7b82 */ /* 0x000e620000000a00 */
[----:B---3--:R-:W-:-:S04]  /*c9e0*/  IMAD R6, R21, R4, RZ ;  /* 0x0000000415067224 */ /* 0x008fc800078e02ff */
[C---:B------:R-:W-:Y:S02]  /*c9f0*/  IMAD R7, R23.reuse, R5, R6 ;  /* 0x0000000517077224 */ /* 0x040fe400078e0206 */
[----:B------:R-:W-:Y:S01]  /*ca00*/  IMAD.WIDE.U32 R4, R23, R4, R16 ;  /* 0x0000000417047225 */ /* 0x000fe200078e0010 */
[----:B------:R-:W3:Y:S04]  /*ca10*/  LDC R6, c[0x0][0x8b0] ;  /* 0x00022c00ff067b82 */ /* 0x000ee80000000800 */
[----:B------:R-:W-:-:S04]  /*ca20*/  IADD3 R5, R5, R7, RZ ;  /* 0x0000000705057210 */ /* 0x000fc80007ffe0ff */
[-CC-:B----4-:R-:W-:Y:S01]  /*ca30*/  SHF.R.U64 R26, R4, R22.reuse, R5.reuse ;  /* 0x00000016041a7219 */ /* 0x190fe20000001205 */
[----:B------:R-:W4:Y:S01]  /*ca40*/  LDC R25, c[0x0][0x8f0] ;  /* 0x00023c00ff197b82 */ /* 0x000f220000000800 */
[----:B------:R-:W-:Y:S02]  /*ca50*/  SHF.R.U32.HI R5, RZ, R22, R5 ;  /* 0x00000016ff057219 */ /* 0x000fe40000011605 */
[----:B-1----:R-:W-:-:S05]  /*ca60*/  ISETP.NE.U32.AND P0, PT, R14, RZ, PT ;  /* 0x000000ff0e00720c */ /* 0x002fca0003f05070 */
[----:B------:R-:W1:Y:S01]  /*ca70*/  LDC R24, c[0x0][0x8e0] ;  /* 0x00023800ff187b82 */ /* 0x000e620000000800 */
[----:B------:R-:W-:Y:S02]  /*ca80*/  ISETP.NE.AND.EX P0, PT, R15, RZ, PT, P0 ;  /* 0x000000ff0f00720c */ /* 0x000fe40003f05300 */
[----:B---3--:R-:W-:-:S05]  /*ca90*/  SHF.R.U64 R23, R26, R6, R5 ;  /* 0x000000061a177219 */ /* 0x008fca0000001205 */
[----:B------:R-:W3:Y:S01]  /*caa0*/  LDC R22, c[0x0][0x8b8] ;  /* 0x00022e00ff167b82 */ /* 0x000ee20000000800 */
[----:B------:R-:W-:-:S04]  /*cab0*/  SHF.R.U32.HI R4, RZ, R6, R5 ;  /* 0x00000006ff047219 */ /* 0x000fc80000011605 */
[-CC-:B--2---:R-:W-:Y:S02]  /*cac0*/  SHF.R.U64 R21, R23, R27.reuse, R4.reuse ;  /* 0x0000001b17157219 */ /* 0x184fe40000001204 */
[----:B------:R-:W-:Y:S01]  /*cad0*/  SHF.R.U32.HI R27, RZ, R27, R4 ;  /* 0x0000001bff1b7219 */ /* 0x000fe20000011604 */
[----:B------:R-:W2:Y:S02]  /*cae0*/  LDC R20, c[0x0][0x8a8] ;  /* 0x00022a00ff147b82 */ /* 0x000ea40000000800 */
[----:B------:R-:W-:Y:S01]  /*caf0*/  IMAD.MOV.U32 R4, RZ, RZ, R21 ;  /* 0x000000ffff047224 */ /* 0x000fe200078e0015 */
[----:B------:R-:W-:Y:S01]  /*cb00*/  MOV R5, R27 ;  /* 0x0000001b00057202 */ /* 0x000fe20000000f00 */
[----:B----4-:R-:W-:Y:S06]  /*cb10*/  @!P0 BRA `(.L_x_135) ;  /* 0x0000000000288947 */ /* 0x010fec0003800000 */
[----:B------:R-:W4:Y:S02]  /*cb20*/  LDC R4, c[0x0][0x8f4] ;  /* 0x00023d00ff047b82 */ /* 0x000f240000000800 */
[----:B----4-:R-:W-:-:S05]  /*cb30*/  IADD3 R5, P0, R21, R4, RZ ;  /* 0x0000000415057210 */ /* 0x010fca0007f1e0ff */
[----:B------:R-:W-:-:S04]  /*cb40*/  IMAD.X R27, RZ, RZ, R27, P0 ;  /* 0x000000ffff1b7224 */ /* 0x000fc800000e061b */
[----:B------:R-:W-:-:S04]  /*cb50*/  IMAD.WIDE.U32 R6, R27, R14, RZ ;  /* 0x0000000e1b067225 */ /* 0x000fc800078e00ff */
[----:B------:R-:W-:-:S04]  /*cb60*/  IMAD.WIDE.U32 R6, P0, R5, R15, R6 ;  /* 0x0000000f05067225 */ /* 0x000fc80007800006 */
[----:B------:R-:W-:-:S04]  /*cb70*/  IMAD.WIDE.U32 R4, R5, R14, RZ ;  /* 0x0000000e05047225 */ /* 0x000fc800078e00ff */
[----:B------:R-:W-:Y:S01]  /*cb80*/  IMAD.MOV.U32 R4, RZ, RZ, R7 ;  /* 0x000000ffff047224 */ /* 0x000fe200078e0007 */
[----:B------:R-:W-:Y:S02]  /*cb90*/  IADD3 RZ, P1, R5, R6, RZ ;  /* 0x0000000605ff7210 */ /* 0x000fe40007f3e0ff */
[----:B------:R-:W-:-:S03]  /*cba0*/  IADD3.X R5, RZ, RZ, RZ, P0, !PT ;  /* 0x000000ffff057210 */ /* 0x000fc600007fe4ff */
[----:B------:R-:W-:-:S08]  /*cbb0*/  IMAD.WIDE.U32.X R4, R27, R15, R4, P1 ;  /* 0x0000000f1b047225 */ /* 0x000fd000008e0404 */
.L_x_135:
[----:B------:R-:W-:Y:S02]  /*cbc0*/  SHF.R.U64 R25, R4, R25, R5 ;  /* 0x0000001904197219 */ /* 0x000fe40000001205 */
[----:B------:R-:W-:Y:S02]  /*cbd0*/  LOP3.LUT R4, R23, R12, RZ, 0xc0, !PT ;  /* 0x0000000c17047212 */ /* 0x000fe400078ec0ff */
[----:B------:R-:W-:Y:S02]  /*cbe0*/  IADD3 R5, -R25, RZ, RZ ;  /* 0x000000ff19057210 */ /* 0x000fe40007ffe1ff */
[----:B------:R-:W-:Y:S01]  /*cbf0*/  LOP3.LUT R26, R26, R11, RZ, 0xc0, !PT ;  /* 0x0000000b1a1a7212 */ /* 0x000fe200078ec0ff */
[----:B------:R-:W-:Y:S01]  /*cc00*/  IMAD R4, R9, R25, R4 ;  /* 0x0000001909047224 */ /* 0x000fe200078e0204 */
[----:B------:R-:W-:Y:S01]  /*cc10*/  MOV R6, R18 ;  /* 0x0000001200067202 */ /* 0x000fe20000000f00 */
[----:B-1----:R-:W-:Y:S02]  /*cc20*/  IMAD R21, R5, R24, R21 ;  /* 0x0000001805157224 */ /* 0x002fe400078e0215 */
[----:B---3--:R-:W-:-:S02]  /*cc30*/  IMAD R13, R4, R22, R13 ;  /* 0x00000016040d7224 */ /* 0x008fc400078e020d */
[----:B--2---:R-:W-:Y:S02]  /*cc40*/  IMAD R20, R21, R20, R26 ;  /* 0x0000001415147224 */ /* 0x004fe400078e021a */
[----:B------:R-:W-:-:S03]  /*cc50*/  IMAD.MOV.U32 R4, RZ, RZ, 0x1 ;  /* 0x00000001ff047424 */ /* 0x000fc600078e00ff */
[----:B------:R-:W-:Y:S02]  /*cc60*/  SEL R7, R20, R13, !P2 ;  /* 0x0000000d14077207 */ /* 0x000fe40005000000 */
[----:B------:R-:W-:-:S07]  /*cc70*/  SEL R13, R13, R20, !P2 ;  /* 0x000000140d0d7207 */ /* 0x000fce0005000000 */
.L_x_133:
[----:B------:R-:W-:-:S13]  /*cc80*/  LOP3.LUT P0, RZ, R4, 0xff, RZ, 0xc0, !PT ;  /* 0x000000ff04ff7812 */ /* 0x000fda000780c0ff */
[----:B------:R-:W-:Y:S05]  /*cc90*/  @P0 BRA `(.L_x_136) ;  /* 0xfffffff0005c0947 */ /* 0x000fea000383ffff */
.L_x_104:
[----:B------:R-:W-:-:S13]  /*cca0*/  ELECT P0, URZ, PT ;  /* 0x00000000003f782f */ /* 0x000fda0003800000 */
[----:B------:R-:W-:Y:S05]  /*ccb0*/  @!P0 BRA `(.L_x_10) ;  /* 0x00000010004c8947 */ /* 0x000fea0003800000 */
[----:B------:R-:W-:-:S04]  /*ccc0*/  LOP3.LUT R19, R19, 0x2, RZ, 0xfc, !PT ;  /* 0x0000000213137812 */ /* 0x000fc800078efcff */
[----:B------:R-:W-:-:S13]  /*ccd0*/  ISETP.NE.AND P1, PT, R19, 0x3, PT ;  /* 0x000000031300780c */ /* 0x000fda0003f25270 */
[----:B------:R-:W-:Y:S05]  /*cce0*/  @!P1 BRA `(.L_x_137) ;  /* 0x0000000000049947 */ /* 0x000fea0003800000 */
[----:B------:R-:W-:Y:S01]  /*ccf0*/  BPT.TRAP 0x1 ;  /* 0x000000040000795c */ /* 0x000fe20000300000 */
.L_x_137:
[----:B-1---5:R-:W-:Y:S01]  /*cd00*/  IMAD.U32 R3, RZ, RZ, UR36 ;  /* 0x00000024ff037e24 */ /* 0x022fe2000f8e00ff */
[----:B------:R-:W-:Y:S02]  /*cd10*/  MOV R2, 0x400 ;  /* 0x0000040000027802 */ /* 0x000fe40000000f00 */
[----:B------:R-:W-:Y:S02]  /*cd20*/  SHF.L.U32 R0, R8, 0x1f, RZ ;  /* 0x0000001f08007819 */ /* 0x000fe400000006ff */
[----:B------:R-:W-:-:S04]  /*cd30*/  LEA R3, R3, R2, 0x18 ;  /* 0x0000000203037211 */ /* 0x000fc800078ec0ff */
[----:B------:R-:W1:Y:S02]  /*cd40*/  SYNCS.PHASECHK.TRANS64.TRYWAIT P0, [R3+URZ+0x60], R0 ;  /* 0x00006000030075a7 */ /* 0x000e64000800017f */
[----:B-1----:R-:W-:Y:S05]  /*cd50*/  @!P0 BRA `(.L_x_138) ;  /* 0x0000001400248947 */ /* 0x002fea0003800000 */
.L_x_172:
[----:B------:R-:W-:Y:S05]  /*cd60*/  @!P1 BRA `(.L_x_139) ;  /* 0x0000000000049947 */ /* 0x000fea0003800000 */
[----:B------:R-:W-:Y:S01]  /*cd70*/  BPT.TRAP 0x1 ;  /* 0x000000040000795c */ /* 0x000fe20000300000 */
.L_x_139:
[----:B------:R-:W1:Y:S02]  /*cd80*/  SYNCS.PHASECHK.TRANS64.TRYWAIT P0, [R3+URZ+0x68], R0 ;  /* 0x00006800030075a7 */ /* 0x000e64000800017f */
[----:B-1----:R-:W-:Y:S05]  /*cd90*/  @!P0 BRA `(.L_x_140) ;  /* 0x0000001400288947 */ /* 0x002fea0003800000 */
.L_x_173:
[----:B------:R-:W-:Y:S05]  /*cda0*/  @!P1 BRA `(.L_x_141) ;  /* 0x0000000000049947 */ /* 0x000fea0003800000 */
[----:B------:R-:W-:Y:S01]  /*cdb0*/  BPT.TRAP 0x1 ;  /* 0x000000040000795c */ /* 0x000fe20000300000 */
.L_x_141:
[----:B------:R-:W1:Y:S02]  /*cdc0*/  SYNCS.PHASECHK.TRANS64.TRYWAIT P0, [R3+URZ+0x70], R0 ;  /* 0x00007000030075a7 */ /* 0x000e64000800017f */
[----:B-1----:R-:W-:Y:S05]  /*cdd0*/  @!P0 BRA `(.L_x_142) ;  /* 0x00000014002c8947 */ /* 0x002fea0003800000 */
.L_x_174:
[----:B------:R-:W-:Y:S05]  /*cde0*/  @!P1 BRA `(.L_x_143) ;  /* 0x0000000000049947 */ /* 0x000fea0003800000 */
[----:B------:R-:W-:Y:S01]  /*cdf0*/  BPT.TRAP 0x1 ;  /* 0x000000040000795c */ /* 0x000fe20000300000 */
.L_x_143:
[----:B------:R-:W-:-:S07]  /*ce00*/  SHF.L.U32 R8, R8, 0x1f, RZ ;  /* 0x0000001f08087819 */ /* 0x000fce00000006ff */
.L_x_144:
[----:B------:R1:W1:Y:S02]  /*ce10*/  SYNCS.PHASECHK.TRANS64.TRYWAIT P0, [R3+URZ+0x78], R8 ;  /* 0x00007808030075a7 */ /* 0x000264000800017f */
[----:B-1----:R-:W-:Y:S05]  /*ce20*/  @!P0 NANOSLEEP.SYNCS 0x989680 ;  /* 0x009896800000895d */ /* 0x002fea0003900000 */
[----:B------:R-:W1:Y:S02]  /*ce30*/  @!P0 SYNCS.PHASECHK.TRANS64 P0, [R3+URZ+0x78], R8 ;  /* 0x00007808030085a7 */ /* 0x000e64000800007f */
[----:B-1----:R-:W-:Y:S05]  /*ce40*/  @P0 BRA `(.L_x_10) ;  /* 0x0000000c00e80947 */ /* 0x002fea0003800000 */
[----:B------:R-:W-:Y:S05]  /*ce50*/  BRA `(.L_x_144) ;  /* 0xfffffffc00ec7947 */ /* 0x000fea000383ffff */
.L_x_99:
[----:B------:R-:W-:Y:S01]  /*ce60*/  LOP3.LUT P0, RZ, R10, 0xff, RZ, 0xc0, !PT ;  /* 0x000000ff0aff7812 */ /* 0x000fe2000780c0ff */
[----:B------:R-:W-:Y:S01]  /*ce70*/  IMAD.MOV.U32 R0, RZ, RZ, RZ ;  /* 0x000000ffff007224 */ /* 0x000fe200078e00ff */
[----:B------:R-:W-:-:S11]  /*ce80*/  MOV R3, 0x1 ;  /* 0x0000000100037802 */ /* 0x000fd60000000f00 */
[----:B------:R-:W-:Y:S05]  /*ce90*/  @!P0 BRA `(.L_x_145) ;  /* 0x0000000c00208947 */ /* 0x000fea0003800000 */
[----:B------:R-:W1:Y:S01]  /*cea0*/  LDC R0, c[0x0][0x28c] ;  /* 0x0000a300ff007b82 */ /* 0x000e620000000800 */
[C---:B------:R-:W-:Y:S01]  /*ceb0*/  LOP3.LUT P2, RZ, R18.reuse, 0x7f, RZ, 0xc0, !PT ;  /* 0x0000007f12ff7812 */ /* 0x040fe2000784c0ff */
[----:B------:R-:W-:Y:S01]  /*cec0*/  ULDC UR5, c[0x0][0x900] ;  /* 0x0002400000057ab9 */ /* 0x000fe20000000800 */
[----:B------:R-:W-:Y:S01]  /*ced0*/  LOP3.LUT P0, RZ, R18, 0x1f, RZ, 0xc0, !PT ;  /* 0x0000001f12ff7812 */ /* 0x000fe2000780c0ff */
[----:B------:R-:W-:Y:S01]  /*cee0*/  UMOV UR6, 0xffffffff ;  /* 0xffffffff00067882 */ /* 0x000fe20000000000 */
[----:B------:R-:W-:Y:S01]  /*cef0*/  BSSY B0, `(.L_x_145) ;  /* 0x00000c2000007945 */ /* 0x000fe20003800000 */
[----:B------:R-:W-:Y:S01]  /*cf00*/  USHF.L.U32 UR6, UR6, UR5, URZ ;  /* 0x0000000506067299 */ /* 0x000fe2000800063f */
[----:B------:R-:W-:Y:S01]  /*cf10*/  IMAD.MOV.U32 R10, RZ, RZ, 0x1 ;  /* 0x00000001ff0a7424 */ /* 0x000fe200078e00ff */
[----:B------:R-:W-:Y:S01]  /*cf20*/  LOP3.LUT R18, R22, 0x2, RZ, 0xfc, !PT ;  /* 0x0000000216127812 */ /* 0x000fe200078efcff */
[----:B------:R-:W-:Y:S01]  /*cf30*/  ULDC UR4, c[0x0][0x8a8] ;  /* 0x00022a0000047ab9 */ /* 0x000fe20000000800 */
[----:B------:R-:W-:Y:S01]  /*cf40*/  PLOP3.LUT P0, PT, P0, P2, PT, 0x8a, 0x0 ;  /* 0x000000000000781c */ /* 0x000fe20000705172 */
[----:B------:R-:W-:Y:S01]  /*cf50*/  UMOV UR7, 0x1 ;  /* 0x0000000100077882 */ /* 0x000fe20000000000 */
[----:B------:R-:W-:-:S02]  /*cf60*/  UIADD3 UR15, UR4, -0x1, URZ ;  /* 0xffffffff040f7890 */ /* 0x000fc4000fffe03f */
[----:B------:R-:W-:Y:S02]  /*cf70*/  USHF.L.U32 UR17, UR7, UR5, URZ ;  /* 0x0000000507117299 */ /* 0x000fe4000800063f */
[----:B------:R-:W-:Y:S01]  /*cf80*/  ULOP3.LUT UR16, URZ, UR6, URZ, 0x33, !UPT ;  /* 0x000000063f107292 */ /* 0x000fe2000f8e333f */
[----:B------:R-:W-:Y:S01]  /*cf90*/  ULDC.64 UR20, c[0x0][0x198] ;  /* 0x0000660000147ab9 */ /* 0x000fe20000000a00 */
[----:B-1----:R-:W-:-:S04]  /*cfa0*/  IADD3 R0, R0, 0x3f, RZ ;  /* 0x0000003f00007810 */ /* 0x002fc80007ffe0ff */
[----:B------:R-:W-:-:S04]  /*cfb0*/  SHF.R.S32.HI R3, RZ, 0x1f, R0 ;  /* 0x0000001fff037819 */ /* 0x000fc80000011400 */
[----:B------:R-:W-:Y:S01]  /*cfc0*/  LEA.HI R3, R3, R0, RZ, 0x6 ;  /* 0x0000000003037211 */ /* 0x000fe200078f30ff */
[----:B------:R-:W-:-:S03]  /*cfd0*/  IMAD.MOV.U32 R0, RZ, RZ, RZ ;  /* 0x000000ffff007224 */ /* 0x000fc600078e00ff */
[----:B------:R-:W-:Y:S02]  /*cfe0*/  SHF.R.S32.HI R11, RZ, 0x6, R3 ;  /* 0x00000006ff0b7819 */ /* 0x000fe40000011403 */
[----:B------:R-:W-:Y:S02]  /*cff0*/  MOV R3, 0x1 ;  /* 0x0000000100037802 */ /* 0x000fe40000000f00 */
[----:B------:R-:W-:-:S07]  /*d000*/  IADD3 R12, R11, 0x1, RZ ;  /* 0x000000010b0c7810 */ /* 0x000fce0007ffe0ff */
.L_x_157:
[----:B------:R-:W-:-:S03]  /*d010*/  UMOV UR4, 0xffffffff ;  /* 0xffffffff00047882 */ /* 0x000fc60000000000 */
[----:B------:R-:W-:Y:S05]  /*d020*/  BRA.DIV UR4, `(.L_x_146) ;  /* 0x0000001204ac7947 */ /* 0x000fea000b800000 */
[----:B------:R-:W-:-:S13]  /*d030*/  ELECT P6, URZ, PT ;  /* 0x00000000003f782f */ /* 0x000fda00038c0000 */
.L_x_177:
[----:B------:R-:W1:Y:S01]  /*d040*/  LDC R4, c[0x0][0x28c] ;  /* 0x0000a300ff047b82 */ /* 0x000e620000000800 */
[----:B------:R-:W-:Y:S01]  /*d050*/  BSSY B1, `(.L_x_147) ;  /* 0x0000037000017945 */ /* 0x000fe20003800000 */
[----:B-1----:R-:W-:-:S13]  /*d060*/  ISETP.LT.OR P6, PT, R4, 0x1, !P6 ;  /* 0x000000010400780c */ /* 0x002fda00077c1670 */
[----:B------:R-:W-:Y:S05]  /*d070*/  @P6 BRA `(.L_x_148) ;  /* 0x0000000000d06947 */ /* 0x000fea0003800000 */
[----:B------:R-:W-:Y:S01]  /*d080*/  IMAD.SHL.U32 R14, R7, 0x40, RZ ;  /* 0x00000040070e7824 */ /* 0x000fe200078e00ff */
[----:B------:R-:W-:Y:S01]  /*d090*/  SHF.L.U32 R13, R13, 0x8, RZ ;  /* 0x000000080d0d7819 */ /* 0x000fe200000006ff */
[----:B------:R-:W-:Y:S01]  /*d0a0*/  IMAD.MOV.U32 R19, RZ, RZ, RZ ;  /* 0x000000ffff137224 */ /* 0x000fe200078e00ff */
[----:B------:R-:W-:Y:S01]  /*d0b0*/  MOV R4, R12 ;  /* 0x0000000c00047202 */ /* 0x000fe20000000f00 */
[----:B------:R-:W-:Y:S01]  /*d0c0*/  IMAD.MOV.U32 R5, RZ, RZ, R3 ;  /* 0x000000ffff057224 */ /* 0x000fe200078e0003 */
[----:B------:R-:W-:-:S07]  /*d0d0*/  MOV R7, R0 ;  /* 0x0000000000077202 */ /* 0x000fce0000000f00 */
.L_x_152:
[----:B------:R-:W1:Y:S01]  /*d0e0*/  S2R R9, SR_CgaCtaId ;  /* 0x0000000000097919 */ /* 0x000e620000008800 */
[----:B------:R-:W-:-:S04]  /*d0f0*/  MOV R8, 0x400 ;  /* 0x0000040000087802 */ /* 0x000fc80000000f00 */
[----:B-1----:R-:W-:Y:S02]  /*d100*/  LEA R20, R9, R8, 0x18 ;  /* 0x0000000809147211 */ /* 0x002fe400078ec0ff */
[----:B------:R-:W-:Y:S01]  /*d110*/  SHF.L.U32 R8, R5, 0x1f, RZ ;  /* 0x0000001f05087819 */ /* 0x000fe200000006ff */
[----:B------:R-:W1:Y:S02]  /*d120*/  @!P2 LDC R9, c[0x0][0x500] ;  /* 0x00014000ff09ab82 */ /* 0x000e640000000800 */
[----:B------:R-:W-:-:S04]  /*d130*/  IMAD R15, R7, 0x8, R20 ;  /* 0x00000008070f7824 */ /* 0x000fc800078e0214 */
[----:B------:R-:W2:Y:S02]  /*d140*/  SYNCS.PHASECHK.TRANS64.TRYWAIT P1, [R15+URZ+0x20], R8 ;  /* 0x000020080f0075a7 */ /* 0x000ea4000802017f */
[----:B--2---:R-:W-:Y:S05]  /*d150*/  @!P1 BRA `(.L_x_149) ;  /* 0x0000001000809947 */ /* 0x004fea0003800000 */
.L_x_178:
[----:B--2---:R-:W-:Y:S01]  /*d160*/  PRMT R8, R18, 0x9910, RZ ;  /* 0x0000991012087816 */ /* 0x004fe200000000ff */
[----:B-1----:R1:W-:Y:S03]  /*d170*/  @!P2 SYNCS.ARRIVE.TRANS64 RZ, [R15+URZ], R9 ;  /* 0x000000090fffa9a7 */ /* 0x0023e6000800003f */
[----:B------:R-:W-:-:S13]  /*d180*/  ISETP.NE.AND P1, PT, R8, 0x2, PT ;  /* 0x000000020800780c */ /* 0x000fda0003f25270 */
[----:B-1----:R-:W-:Y:S05]  /*d190*/  @P1 BRA `(.L_x_150) ;  /* 0x0000000000041947 */ /* 0x002fea0003800000 */
[----:B------:R-:W-:Y:S01]  /*d1a0*/  BPT.TRAP 0x1 ;  /* 0x000000040000795c */ /* 0x000fe20000300000 */
.L_x_150:
[----:B------:R-:W-:Y:S05]  /*d1b0*/  @P0 BRA `(.L_x_151) ;  /* 0x0000000000040947 */ /* 0x000fea0003800000 */
[----:B------:R-:W-:Y:S01]  /*d1c0*/  BPT.TRAP 0x1 ;  /* 0x000000040000795c */ /* 0x000fe20000300000 */
.L_x_151:
[C---:B------:R-:W-:Y:S01]  /*d1d0*/  LEA R8, R7.reuse, R20, 0xf ;  /* 0x0000001407087211 */ /* 0x040fe200078e78ff */
[----:B------:R-:W-:Y:S01]  /*d1e0*/  IMAD R20, R7, 0x2000, R20 ;  /* 0x0000200007147824 */ /* 0x000fe200078e0214 */
[----:B------:R-:W-:Y:S01]  /*d1f0*/  R2UR UR9, R15 ;  /* 0x000000000f0972ca */ /* 0x000fe200000e0000 */
[----:B------:R-:W-:Y:S01]  /*d200*/  VIADD R4, R4, 0xffffffff ;  /* 0xffffffff04047836 */ /* 0x000fe20000000000 */
[----:B------:R-:W-:Y:S01]  /*d210*/  R2UR UR5, R8 ;  /* 0x00000000080572ca */ /* 0x000fe200000e0000 */
[----:B------:R-:W-:Y:S01]  /*d220*/  UIADD3 UR4, UP0, UR20, 0xf0, URZ ;  /* 0x000000f014047890 */ /* 0x000fe2000ff1e03f */
[----:B------:R-:W-:Y:S01]  /*d230*/  R2UR UR8, R20 ;  /* 0x00000000140872ca */ /* 0x000fe200000e0000 */
[----:B------:R-:W-:Y:S01]  /*d240*/  UIADD3 UR22, UP1, UR20, 0x1f0, URZ ;  /* 0x000001f014167890 */ /* 0x000fe2000ff3e03f */
[----:B------:R-:W-:Y:S01]  /*d250*/  R2UR UR11, R13 ;  /* 0x000000000d0b72ca */ /* 0x000fe200000e0000 */
[----:B------:R-:W-:Y:S01]  /*d260*/  UMOV UR6, 0x0 ;  /* 0x0000000000067882 */ /* 0x000fe20000000000 */
[----:B------:R-:W-:Y:S01]  /*d270*/  R2UR UR10, R19 ;  /* 0x00000000130a72ca */ /* 0x000fe200000e0000 */
[----:B------:R-:W-:Y:S01]  /*d280*/  UIADD3.X UR23, URZ, UR21, URZ, UP1, !UPT ;  /* 0x000000153f177290 */ /* 0x000fe20008ffe43f */
[----:B------:R-:W-:Y:S01]  /*d290*/  R2UR UR12, R6 ;  /* 0x00000000060c72ca */ /* 0x000fe200000e0000 */
[----:B------:R-:W-:Y:S01]  /*d2a0*/  UMOV UR7, 0x10000000 ;  /* 0x1000000000077882 */ /* 0x000fe20000000000 */
[----:B------:R-:W-:-:S02]  /*d2b0*/  R2UR UR18, R14 ;  /* 0x000000000e1272ca */ /* 0x000fc400000e0000 */
[----:B------:R-:W-:Y:S01]  /*d2c0*/  ISETP.GT.AND P3, PT, R4, 0x1, PT ;  /* 0x000000010400780c */ /* 0x000fe20003f64270 */
[----:B------:R-:W-:Y:S01]  /*d2d0*/  UIADD3 UR13, UR5, 0x8400, URZ ;  /* 0x00008400050d7890 */ /* 0x000fe2000fffe03f */
[----:B------:R-:W-:Y:S01]  /*d2e0*/  IADD3 R7, R7, 0x1, RZ ;  /* 0x0000000107077810 */ /* 0x000fe20007ffe0ff */
[----:B------:R-:W-:Y:S01]  /*d2f0*/  UIADD3.X UR5, URZ, UR21, URZ, UP0, !UPT ;  /* 0x000000153f057290 */ /* 0x000fe200087fe43f */
[----:B------:R-:W-:Y:S01]  /*d300*/  IADD3 R19, R19, 0x40, RZ ;  /* 0x0000004013137810 */ /* 0x000fe20007ffe0ff */
[----:B------:R-:W-:Y:S01]  /*d310*/  UIADD3 UR14, UR8, 0x28400, URZ ;  /* 0x00028400080e7890 */ /* 0x000fe2000fffe03f */
[----:B------:R-:W-:Y:S02]  /*d320*/  ISETP.NE.AND P1, PT, R7, 0x4, PT ;  /* 0x000000040700780c */ /* 0x000fe40003f25270 */
[----:B------:R-:W-:Y:S02]  /*d330*/  UMOV UR8, UR13 ;  /* 0x0000000d00087c82 */ /* 0x000fe40008000000 */
[----:B------:R-:W-:-:S02]  /*d340*/  SEL R8, RZ, 0x1, P1 ;  /* 0x00000001ff087807 */ /* 0x000fc40000800000 */
[----:B------:R1:W-:Y:S01]  /*d350*/  UTMALDG.3D [UR8], [UR4], desc[UR6] ;  /* 0x00000608040075b4 */ /* 0x0003e20008011000 */
[----:B------:R-:W-:Y:S02]  /*d360*/  SEL R7, R7, RZ, P1 ;  /* 0x000000ff07077207 */ /* 0x000fe40000800000 */
[----:B------:R-:W-:Y:S01]  /*d370*/  LOP3.LUT R5, R5, R8, RZ, 0x3c, !PT ;  /* 0x0000000805057212 */ /* 0x000fe200078e3cff */
[----:B-1----:R-:W-:Y:S01]  /*d380*/  UMOV UR8, UR14 ;  /* 0x0000000e00087c82 */ /* 0x002fe20008000000 */
[----:B------:R-:W-:Y:S02]  /*d390*/  UMOV UR11, UR18 ;  /* 0x00000012000b7c82 */ /* 0x000fe40008000000 */
[----:B------:R1:W-:Y:S02]  /*d3a0*/  UTMALDG.3D [UR8], [UR22], desc[UR6] ;  /* 0x00000608160075b4 */ /* 0x0003e40008011000 */
[----:B-1----:R-:W-:Y:S05]  /*d3b0*/  @P3 BRA `(.L_x_152) ;  /* 0xfffffffc00483947 */ /* 0x002fea000383ffff */
.L_x_148:
[----:B------:R-:W-:Y:S05]  /*d3c0*/  BSYNC B1 ;  /* 0x0000000000017941 */ /* 0x000fea0003800000 */
.L_x_147:
[----:B------:R-:W-:Y:S01]  /*d3d0*/  LOP3.LUT P3, RZ, R10, 0xff, RZ, 0xc0, !PT ;  /* 0x000000ff0aff7812 */ /* 0x000fe2000786c0ff */
[----:B------:R-:W-:Y:S01]  /*d3e0*/  IMAD.IADD R0, R11, 0x1, R0 ;  /* 0x000000010b007824 */ /* 0x000fe200078e0200 */
[----:B------:R-:W-:Y:S01]  /*d3f0*/  IADD3 R16, P4, R16, UR38, RZ ;  /* 0x0000002610107c10 */ /* 0x000fe2000ff9e0ff */
[----:B------:R-:W-:Y:S01]  /*d400*/  ULDC.64 UR4, c[0x0][0x8f8] ;  /* 0x00023e0000047ab9 */ /* 0x000fe20000000a00 */
[----:B------:R-:W-:Y:S01]  /*d410*/  BSSY B1, `(.L_x_153) ;  /* 0x000006d000017945 */ /* 0x000fe20003800000 */
[----:B------:R-:W-:Y:S01]  /*d420*/  MOV R13, 0xffffffff ;  /* 0xffffffff000d7802 */ /* 0x000fe20000000f00 */
[----:B------:R-:W-:Y:S01]  /*d430*/  IMAD.MOV.U32 R7, RZ, RZ, -0x1 ;  /* 0xffffffffff077424 */ /* 0x000fe200078e00ff */
[----:B------:R-:W-:Y:S02]  /*d440*/  SHF.R.U32.HI R4, RZ, 0x2, R0 ;  /* 0x00000002ff047819 */ /* 0x000fe40000011600 */
[----:B------:R-:W-:Y:S02]  /*d450*/  ISETP.GT.U32.AND P1, PT, R0, 0x3, PT ;  /* 0x000000030000780c */ /* 0x000fe40003f24070 */
[----:B------:R-:W-:-:S02]  /*d460*/  LOP3.LUT R4, R4, 0x1, RZ, 0xc0, !PT ;  /* 0x0000000104047812 */ /* 0x000fc400078ec0ff */
[----:B------:R-:W1:Y:S01]  /*d470*/  @P3 S2R R6, SR_CgaCtaId ;  /* 0x0000000000063919 */ /* 0x000e620000008800 */
[----:B------:R-:W-:Y:S02]  /*d480*/  @P3 MOV R5, 0x400 ;  /* 0x0000040000053802 */ /* 0x000fe40000000f00 */
[----:B------:R-:W-:Y:S02]  /*d490*/  ISETP.LT.U32.AND P1, PT, R11, 0x4, P1 ;  /* 0x000000040b00780c */ /* 0x000fe40000f21070 */
[----:B------:R-:W-:Y:S02]  /*d4a0*/  IADD3.X R17, R17, UR37, RZ, P4, !PT ;  /* 0x0000002511117c10 */ /* 0x000fe4000a7fe4ff */
[----:B------:R-:W-:Y:S02]  /*d4b0*/  ISETP.GE.U32.AND P4, PT, R16, UR4, PT ;  /* 0x0000000410007c0c */ /* 0x000fe4000bf86070 */
[----:B------:R-:W-:Y:S02]  /*d4c0*/  LOP3.LUT R0, R0, 0x3, RZ, 0xc0, !PT ;  /* 0x0000000300007812 */ /* 0x000fe400078ec0ff */
[----:B------:R-:W-:-:S02]  /*d4d0*/  PRMT R10, RZ, 0x7610, R10 ;  /* 0x00007610ff0a7816 */ /* 0x000fc4000000000a */
[----:B-1----:R-:W-:Y:S02]  /*d4e0*/  @P3 LEA R5, R6, R5, 0x18 ;  /* 0x0000000506053211 */ /* 0x002fe400078ec0ff */
[----:B------:R-:W-:Y:S02]  /*d4f0*/  MOV R6, 0xffffffff ;  /* 0xffffffff00067802 */ /* 0x000fe40000000f00 */
[----:B------:R1:W-:Y:S01]  /*d500*/  @P3 SYNCS.ARRIVE.TRANS64.A1T0 RZ, [R5+URZ+0x88], RZ ;  /* 0x000088ff05ff39a7 */ /* 0x0003e2000810003f */
[----:B------:R-:W-:Y:S02]  /*d510*/  ISETP.NE.U32.AND P3, PT, R4, 0x1, PT ;  /* 0x000000010400780c */ /* 0x000fe40003f65070 */
[----:B------:R-:W-:Y:S02]  /*d520*/  SEL R4, RZ, 0x1, !P1 ;  /* 0x00000001ff047807 */ /* 0x000fe40004800000 */
[----:B------:R-:W-:Y:S02]  /*d530*/  ISETP.GE.U32.AND.EX P1, PT, R17, UR5, PT, P4 ;  /* 0x0000000511007c0c */ /* 0x000fe4000bf26140 */
[----:B------:R-:W-:-:S04]  /*d540*/  ISETP.GT.U32.AND P3, PT, R11, 0x3, !P3 ;  /* 0x000000030b00780c */ /* 0x000fc80005f64070 */
[----:B-1----:R-:W-:-:S04]  /*d550*/  SEL R5, RZ, 0x1, !P3 ;  /* 0x00000001ff057807 */ /* 0x002fc80005800000 */
[--C-:B------:R-:W-:Y:S02]  /*d560*/  LOP3.LUT R3, R5, R3, R4.reuse, 0x96, !PT ;  /* 0x0000000305037212 */ /* 0x100fe400078e9604 */
[----:B------:R-:W-:Y:S01]  /*d570*/  PRMT R4, RZ, 0x7610, R4 ;  /* 0x00007610ff047816 */ /* 0x000fe20000000004 */
[----:B------:R-:W-:Y:S06]  /*d580*/  @P1 BRA `(.L_x_154) ;  /* 0x0000000400541947 */ /* 0x000fec0003800000 */
[----:B------:R-:W-:Y:S01]  /*d590*/  ULDC.64 UR4, c[0x0][0x8d0] ;  /* 0x0002340000047ab9 */ /* 0x000fe20000000a00 */
[----:B------:R-:W1:Y:S01]  /*d5a0*/  S2R R14, SR_CTAID.X ;  /* 0x00000000000e7919 */ /* 0x000e620000002500 */
[----:B------:R-:W-:Y:S01]  /*d5b0*/  ISETP.NE.U32.AND P1, PT, RZ, UR4, PT ;  /* 0x00000004ff007c0c */ /* 0x000fe2000bf25070 */
[----:B------:R-:W-:Y:S01]  /*d5c0*/  ULDC UR7, c[0x0][0x8d8] ;  /* 0x0002360000077ab9 */ /* 0x000fe20000000800 */
[----:B------:R-:W-:Y:S01]  /*d5d0*/  IMAD.MOV.U32 R4, RZ, RZ, R16 ;  /* 0x000000ffff047224 */ /* 0x000fe200078e0010 */
[----:B------:R-:W2:Y:S01]  /*d5e0*/  S2R R13, SR_CTAID.Y ;  /* 0x00000000000d7919 */ /* 0x000ea20000002600 */
[----:B------:R-:W-:Y:S02]  /*d5f0*/  ISETP.NE.AND.EX P1, PT, RZ, UR5, PT, P1 ;  /* 0x00000005ff007c0c */ /* 0x000fe4000bf25310 */
[----:B------:R-:W-:-:S11]  /*d600*/  MOV R5, R17 ;  /* 0x0000001100057202 */ /* 0x000fd60000000f00 */
[----:B------:R-:W-:Y:S05]  /*d610*/  @!P1 BRA `(.L_x_155) ;  /* 0x0000000000289947 */ /* 0x000fea0003800000 */
[----:B------:R-:W-:Y:S02]  /*d620*/  ULDC UR6, c[0x0][0x8dc] ;  /* 0x0002370000067ab9 */ /* 0x000fe40000000800 */
[----:B------:R-:W-:-:S05]  /*d630*/  IADD3 R9, P1, R16, UR6, RZ ;  /* 0x0000000610097c10 */ /* 0x000fca000ff3e0ff */
[----:B------:R-:W-:-:S04]  /*d640*/  IMAD.X R15, RZ, RZ, R17, P1 ;  /* 0x000000ffff0f7224 */ /* 0x000fc800008e0611 */
[----:B------:R-:W-:-:S04]  /*d650*/  IMAD.WIDE.U32 R6, R15, UR4, RZ ;  /* 0x000000040f067c25 */ /* 0x000fc8000f8e00ff */
[----:B------:R-:W-:-:S04]  /*d660*/  IMAD.WIDE.U32 R6, P1, R9, UR5, R6 ;  /* 0x0000000509067c25 */ /* 0x000fc8000f820006 */
[----:B------:R-:W-:Y:S01]  /*d670*/  IMAD.WIDE.U32 R8, R9, UR4, RZ ;  /* 0x0000000409087c25 */ /* 0x000fe2000f8e00ff */
[----:B------:R-:W-:-:S03]  /*d680*/  IADD3.X R5, RZ, RZ, RZ, P1, !PT ;  /* 0x000000ffff057210 */ /* 0x000fc60000ffe4ff */
[----:B------:R-:W-:Y:S01]  /*d690*/  IMAD.MOV.U32 R4, RZ, RZ, R7 ;  /* 0x000000ffff047224 */ /* 0x000fe200078e0007 */
[----:B------:R-:W-:-:S05]  /*d6a0*/  IADD3 RZ, P1, R9, R6, RZ ;  /* 0x0000000609ff7210 */ /* 0x000fca0007f3e0ff */
[----:B------:R-:W-:-:S08]  /*d6b0*/  IMAD.WIDE.U32.X R4, R15, UR5, R4, P1 ;  /* 0x000000050f047c25 */ /* 0x000fd000088e0404 */
.L_x_155:
[--C-:B------:R-:W-:Y:S01]  /*d6c0*/  SHF.R.U64 R8, R4, UR7, R5.reuse ;  /* 0x0000000704087c19 */ /* 0x100fe20008001205 */
[----:B------:R-:W-:Y:S01]  /*d6d0*/  ULDC.64 UR4, c[0x0][0x8c8] ;  /* 0x0002320000047ab9 */ /* 0x000fe20000000a00 */
[----:B------:R-:W-:Y:S01]  /*d6e0*/  SHF.R.U32.HI R4, RZ, UR7, R5 ;  /* 0x00000007ff047c19 */ /* 0x000fe20008011605 */
[----:B------:R-:W3:Y:S01]  /*d6f0*/  LDC R25, c[0x0][0x144] ;  /* 0x00005100ff197b82 */ /* 0x000ee20000000800 */
[----:B------:R-:W-:Y:S01]  /*d700*/  IADD3 R7, P1, RZ, -R8, RZ ;  /* 0x80000008ff077210 */ /* 0x000fe20007f3e0ff */
[----:B------:R-:W-:Y:S01]  /*d710*/  ULDC.64 UR8, c[0x0][0x8e8] ;  /* 0x00023a0000087ab9 */ /* 0x000fe20000000a00 */
[----:B-1----:R-:W-:Y:S01]  /*d720*/  I2FP.F32.U32 R9, R14 ;  /* 0x0000000e00097245 */ /* 0x002fe20000201000 */
[----:B------:R-:W-:Y:S01]  /*d730*/  ULDC UR6, c[0x0][0x8b0] ;  /* 0x00022c0000067ab9 */ /* 0x000fe20000000800 */
[----:B------:R-:W-:Y:S02]  /*d740*/  IADD3.X R4, RZ, ~R4, RZ, P1, !PT ;  /* 0x80000004ff047210 */ /* 0x000fe40000ffe4ff */
[----:B------:R-:W-:Y:S01]  /*d750*/  ISETP.NE.U32.AND P1, PT, RZ, UR8, PT ;  /* 0x00000008ff007c0c */ /* 0x000fe2000bf25070 */
[----:B------:R-:W1:Y:S02]  /*d760*/  LDC R20, c[0x0][0x148] ;  /* 0x00005200ff147b82 */ /* 0x000e640000000800 */
[----:B------:R-:W-:Y:S01]  /*d770*/  IMAD R6, R4, UR4, RZ ;  /* 0x0000000404067c24 */ /* 0x000fe2000f8e02ff */
[----:B------:R-:W-:Y:S01]  /*d780*/  ISETP.NE.AND.EX P1, PT, RZ, UR9, PT, P1 ;  /* 0x00000009ff007c0c */ /* 0x000fe2000bf25310 */
[----:B------:R-:W-:Y:S01]  /*d790*/  IMAD.WIDE.U32 R4, R7, UR4, R16 ;  /* 0x0000000407047c25 */ /* 0x000fe2000f8e0010 */
[----:B------:R-:W-:-:S03]  /*d7a0*/  ULDC UR4, c[0x0][0x150] ;  /* 0x0000540000047ab9 */ /* 0x000fc60000000800 */
[----:B------:R-:W-:Y:S02]  /*d7b0*/  IMAD R7, R7, UR5, R6 ;  /* 0x0000000507077c24 */ /* 0x000fe4000f8e0206 */
[----:B------:R-:W-:Y:S01]  /*d7c0*/  FMUL R6, R9, UR4 ;  /* 0x0000000409067c20 */ /* 0x000fe20008400000 */
[----:B------:R-:W-:Y:S01]  /*d7d0*/  ULDC UR4, c[0x0][0x8c0] ;  /* 0x0002300000047ab9 */ /* 0x000fe20000000800 */
[----:B------:R-:W-:Y:S01]  /*d7e0*/  ULDC UR5, c[0x0][0x154] ;  /* 0x0000550000057ab9 */ /* 0x000fe20000000800 */
[----:B------:R-:W-:-:S03]  /*d7f0*/  IMAD.IADD R5, R5, 0x1, R7 ;  /* 0x0000000105057824 */ /* 0x000fc600078e0207 */
[----:B------:R-:W4:Y:S02]  /*d800*/  F2I.U32.TRUNC.NTZ R6, R6 ;  /* 0x0000000600067305 */ /* 0x000f24000020f000 */
[----:B------:R-:W-:Y:S02]  /*d810*/  SHF.R.U64 R9, R4, UR4, R5 ;  /* 0x0000000404097c19 */ /* 0x000fe40008001205 */
[----:B--2---:R-:W-:-:S05]  /*d820*/  I2FP.F32.U32 R4, R13 ;  /* 0x0000000d00047245 */ /* 0x004fca0000201000 */
[----:B------:R-:W-:Y:S01]  /*d830*/  FMUL R21, R4, UR5 ;  /* 0x0000000504157c20 */ /* 0x000fe20008400000 */
[----:B------:R-:W-:Y:S01]  /*d840*/  SHF.R.U32.HI R4, RZ, UR4, R5 ;  /* 0x00000004ff047c19 */ /* 0x000fe20008011605 */
[----:B------:R-:W-:-:S03]  /*d850*/  ULDC UR4, c[0x0][0x900] ;  /* 0x0002400000047ab9 */ /* 0x000fc60000000800 */
[--C-:B------:R-:W-:Y:S01]  /*d860*/  SHF.R.U64 R19, R9, UR6, R4.reuse ;  /* 0x0000000609137c19 */ /* 0x100fe20008001204 */
[----:B------:R-:W2:Y:S01]  /*d870*/  F2I.U32.TRUNC.NTZ R21, R21 ;  /* 0x0000001500157305 */ /* 0x000ea2000020f000 */
[----:B------:R-:W-:Y:S02]  /*d880*/  SHF.R.U32.HI R4, RZ, UR6, R4 ;  /* 0x00000006ff047c19 */ /* 0x000fe40008011604 */
[----:B----4-:R-:W-:Y:S02]  /*d890*/  IADD3 R6, -R6, RZ, RZ ;  /* 0x000000ff06067210 */ /* 0x010fe40007ffe1ff */
[--C-:B------:R-:W-:Y:S02]  /*d8a0*/  SHF.R.U64 R15, R19, UR4, R4.reuse ;  /* 0x00000004130f7c19 */ /* 0x100fe40008001204 */
[----:B------:R-:W-:Y:S01]  /*d8b0*/  SHF.R.U32.HI R23, RZ, UR4, R4 ;  /* 0x00000004ff177c19 */ /* 0x000fe20008011604 */
[----:B---3--:R-:W-:Y:S02]  /*d8c0*/  IMAD R14, R25, R6, R14 ;  /* 0x00000006190e7224 */ /* 0x008fe400078e020e */
[----:B------:R-:W-:Y:S01]  /*d8d0*/  IMAD.MOV.U32 R4, RZ, RZ, R15 ;  /* 0x000000ffff047224 */ /* 0x000fe200078e000f */
[----:B------:R-:W-:Y:S01]  /*d8e0*/  MOV R5, R23 ;  /* 0x0000001700057202 */ /* 0x000fe20000000f00 */
[----:B------:R-:W-:Y:S06]  /*d8f0*/  @!P1 BRA `(.L_x_156) ;  /* 0x0000000000289947 */ /* 0x000fec0003800000 */
[----:B------:R-:W-:Y:S02]  /*d900*/  ULDC UR4, c[0x0][0x8f4] ;  /* 0x00023d0000047ab9 */ /* 0x000fe40000000800 */
[----:B------:R-:W-:-:S05]  /*d910*/  IADD3 R5, P1, R15, UR4, RZ ;  /* 0x000000040f057c10 */ /* 0x000fca000ff3e0ff */
[----:B------:R-:W-:-:S04]  /*d920*/  IMAD.X R23, RZ, RZ, R23, P1 ;  /* 0x000000ffff177224 */ /* 0x000fc800008e0617 */
[----:B------:R-:W-:-:S04]  /*d930*/  IMAD.WIDE.U32 R6, R23, UR8, RZ ;  /* 0x0000000817067c25 */ /* 0x000fc8000f8e00ff */
[----:B------:R-:W-:-:S04]  /*d940*/  IMAD.WIDE.U32 R6, P1, R5, UR9, R6 ;  /* 0x0000000905067c25 */ /* 0x000fc8000f820006 */
[----:B------:R-:W-:-:S04]  /*d950*/  IMAD.WIDE.U32 R4, R5, UR8, RZ ;  /* 0x0000000805047c25 */ /* 0x000fc8000f8e00ff */
[----:B------:R-:W-:Y:S01]  /*d960*/  IMAD.MOV.U32 R4, RZ, RZ, R7 ;  /* 0x000000ffff047224 */ /* 0x000fe200078e0007 */
[----:B------:R-:W-:Y:S02]  /*d970*/  IADD3 RZ, P3, R5, R6, RZ ;  /* 0x0000000605ff7210 */ /* 0x000fe40007f7e0ff */
[----:B------:R-:W-:-:S03]  /*d980*/  IADD3.X R5, RZ, RZ, RZ, P1, !PT ;  /* 0x000000ffff057210 */ /* 0x000fc60000ffe4ff */
[----:B------:R-:W-:-:S08]  /*d990*/  IMAD.WIDE.U32.X R4, R23, UR9, R4, P3 ;  /* 0x0000000917047c25 */ /* 0x000fd000098e0404 */
.L_x_156:
[----:B------:R-:W-:Y:S01]  /*d9a0*/  ISETP.NE.AND P1, PT, R2, 0x1, PT ;  /* 0x000000010200780c */ /* 0x000fe20003f25270 */
[----:B------:R-:W-:Y:S01]  /*d9b0*/  ULDC UR4, c[0x0][0x8f0] ;  /* 0x00023c0000047ab9 */ /* 0x000fe20000000800 */
[----:B------:R-:W-:Y:S01]  /*d9c0*/  LOP3.LUT R19, R19, UR16, RZ, 0xc0, !PT ;  /* 0x0000001013137c12 */ /* 0x000fe2000f8ec0ff */
[----:B------:R-:W-:Y:S01]  /*d9d0*/  ULDC UR5, c[0x0][0x8b8] ;  /* 0x00022e0000057ab9 */ /* 0x000fe20000000800 */
[----:B------:R-:W-:Y:S01]  /*d9e0*/  SHF.R.U64 R4, R4, UR4, R5 ;  /* 0x0000000404047c19 */ /* 0x000fe20008001205 */
[----:B------:R-:W-:Y:S01]  /*d9f0*/  ULDC UR4, c[0x0][0x8e0] ;  /* 0x0002380000047ab9 */ /* 0x000fe20000000800 */
[----:B--2---:R-:W-:Y:S02]  /*da00*/  IADD3 R21, -R21, RZ, RZ ;  /* 0x000000ff15157210 */ /* 0x004fe40007ffe1ff */
[----:B------:R-:W-:Y:S01]  /*da10*/  MOV R5, 0x1 ;  /* 0x0000000100057802 */ /* 0x000fe20000000f00 */
[----:B------:R-:W-:Y:S02]  /*da20*/  IMAD.MOV R6, RZ, RZ, -R4 ;  /* 0x000000ffff067224 */ /* 0x000fe400078e0a04 */
[----:B------:R-:W-:Y:S01]  /*da30*/  IMAD R19, R4, UR17, R19 ;  /* 0x0000001104137c24 */ /* 0x000fe2000f8e0213 */
[----:B------:R-:W-:Y:S01]  /*da40*/  LOP3.LUT R4, R9, UR15, RZ, 0xc0, !PT ;  /* 0x0000000f09047c12 */ /* 0x000fe2000f8ec0ff */
[----:B-1----:R-:W-:-:S02]  /*da50*/  @P1 IMAD R14, R20, R21, R13 ;  /* 0x00000015140e1224 */ /* 0x002fc400078e020d */
[----:B------:R-:W-:Y:S01]  /*da60*/  IMAD R15, R6, UR4, R15 ;  /* 0x00000004060f7c24 */ /* 0x000fe2000f8e020f */
[----:B------:R-:W-:Y:S01]  /*da70*/  ULDC UR4, c[0x0][0x8a8] ;  /* 0x00022a0000047ab9 */ /* 0x000fe20000000800 */
[----:B------:R-:W-:Y:S02]  /*da80*/  IMAD R14, R19, UR5, R14 ;  /* 0x00000005130e7c24 */ /* 0x000fe4000f8e020e */
[--C-:B------:R-:W-:Y:S01]  /*da90*/  IMAD R15, R15, UR4, R4.reuse ;  /* 0x000000040f0f7c24 */ /* 0x100fe2000f8e0204 */
[----:B------:R-:W-:Y:S01]  /*daa0*/  PRMT R4, R5, 0x7610, R4 ;  /* 0x0000761005047816 */ /* 0x000fe20000000004 */
[----:B------:R-:W-:-:S03]  /*dab0*/  IMAD.MOV.U32 R6, RZ, RZ, R8 ;  /* 0x000000ffff067224 */ /* 0x000fc600078e0008 */
[----:B------:R-:W-:Y:S02]  /*dac0*/  SEL R7, R15, R14, !P1 ;  /* 0x0000000e0f077207 */ /* 0x000fe40004800000 */
[----:B------:R-:W-:-:S07]  /*dad0*/  SEL R13, R14, R15, !P1 ;  /* 0x0000000f0e0d7207 */ /* 0x000fce0004800000 */
.L_x_154:
[----:B------:R-:W-:Y:S05]  /*dae0*/  BSYNC B1 ;  /* 0x0000000000017941 */ /* 0x000fea0003800000 */
.L_x_153:
[----:B------:R-:W-:-:S13]  /*daf0*/  LOP3.LUT P1, RZ, R4, 0xff, RZ, 0xc0, !PT ;  /* 0x000000ff04ff7812 */ /* 0x000fda000782c0ff */
[----:B------:R-:W-:Y:S05]  /*db00*/  @P1 BRA `(.L_x_157) ;  /* 0xfffffff400401947 */ /* 0x000fea000383ffff */
[----:B------:R-:W-:Y:S05]  /*db10*/  BSYNC B0 ;  /* 0x0000000000007941 */ /* 0x000fea0003800000 */
.L_x_145:
[----:B------:R-:W-:-:S03]  /*db20*/  UMOV UR4, 0xffffffff ;  /* 0xffffffff00047882 */ /* 0x000fc60000000000 */
[----:B------:R-:W-:Y:S05]  /*db30*/  BRA.DIV UR4, `(.L_x_158) ;  /* 0x0000000a041c7947 */ /* 0x000fea000b800000 */
[----:B------:R-:W-:-:S13]  /*db40*/  ELECT P6, URZ, PT ;  /* 0x00000000003f782f */ /* 0x000fda00038c0000 */
.L_x_181:
[----:B------:R-:W-:Y:S05]  /*db50*/  @!P6 BRA `(.L_x_10) ;  /* 0x0000000000a4e947 */ /* 0x000fea0003800000 */
[----:B------:R-:W-:-:S04]  /*db60*/  LOP3.LUT R22, R22, 0x2, RZ, 0xfc, !PT ;  /* 0x0000000216167812 */ /* 0x000fc800078efcff */
[----:B------:R-:W-:-:S13]  /*db70*/  ISETP.NE.AND P0, PT, R22, 0x3, PT ;  /* 0x000000031600780c */ /* 0x000fda0003f05270 */
[----:B------:R-:W-:Y:S05]  /*db80*/  @!P0 BRA `(.L_x_159) ;  /* 0x0000000000048947 */ /* 0x000fea0003800000 */
[----:B------:R-:W-:Y:S01]  /*db90*/  BPT.TRAP 0x1 ;  /* 0x000000040000795c */ /* 0x000fe20000300000 */
.L_x_159:
[----:B------:R-:W1:Y:S01]  /*dba0*/  S2R R5, SR_CgaCtaId ;  /* 0x0000000000057919 */ /* 0x000e620000008800 */
[----:B------:R-:W-:Y:S02]  /*dbb0*/  MOV R2, 0x400 ;  /* 0x0000040000027802 */ /* 0x000fe40000000f00 */
[----:B------:R-:W-:Y:S02]  /*dbc0*/  SHF.L.U32 R4, R3, 0x1f, RZ ;  /* 0x0000001f03047819 */ /* 0x000fe400000006ff */
[----:B-1----:R-:W-:-:S04]  /*dbd0*/  LEA R5, R5, R2, 0x18 ;  /* 0x0000000205057211 */ /* 0x002fc800078ec0ff */
[----:B------:R-:W-:-:S05]  /*dbe0*/  IADD3 R5, R5, 0x20, RZ ;  /* 0x0000002005057810 */ /* 0x000fca0007ffe0ff */
[C---:B------:R-:W-:Y:S01]  /*dbf0*/  IMAD R7, R0.reuse, 0x8, R5 ;  /* 0x0000000800077824 */ /* 0x040fe200078e0205 */
[----:B------:R-:W-:-:S03]  /*dc00*/  IADD3 R0, R0, 0x1, RZ ;  /* 0x0000000100007810 */ /* 0x000fc60007ffe0ff */
[----:B------:R-:W1:Y:S01]  /*dc10*/  SYNCS.PHASECHK.TRANS64.TRYWAIT P0, [R7+URZ], R4 ;  /* 0x00000004070075a7 */ /* 0x000e62000800017f */
[----:B------:R-:W-:-:S04]  /*dc20*/  ISETP.NE.AND P1, PT, R0, 0x4, PT ;  /* 0x000000040000780c */ /* 0x000fc80003f25270 */
[----:B------:R-:W-:Y:S02]  /*dc30*/  SEL R2, RZ, 0x1, P1 ;  /* 0x00000001ff027807 */ /* 0x000fe40000800000 */
[----:B------:R-:W-:Y:S02]  /*dc40*/  SEL R0, R0, RZ, P1 ;  /* 0x000000ff00007207 */ /* 0x000fe40000800000 */
[----:B------:R-:W-:-:S03]  /*dc50*/  LOP3.LUT R9, R3, R2, RZ, 0x3c, !PT ;  /* 0x0000000203097212 */ /* 0x000fc600078e3cff */
[----:B------:R-:W-:Y:S01]  /*dc60*/  IMAD R6, R0, 0x8, R5 ;  /* 0x0000000800067824 */ /* 0x000fe200078e0205 */
[----:B------:R-:W-:Y:S01]  /*dc70*/  SHF.L.U32 R3, R9, 0x1f, RZ ;  /* 0x0000001f09037819 */ /* 0x000fe200000006ff */
[----:B-1----:R-:W-:Y:S06]  /*dc80*/  @!P0 BRA `(.L_x_160) ;  /* 0x0000000400e88947 */ /* 0x002fec0003800000 */
.L_x_182:
[----:B------:R-:W2:Y:S01]  /*dc90*/  SYNCS.PHASECHK.TRANS64.TRYWAIT P0, [R6+URZ], R3 ;  /* 0x00000003060075a7 */ /* 0x000ea2000800017f */
[----:B------:R-:W-:-:S04]  /*dca0*/  IADD3 R0, R0, 0x1, RZ ;  /* 0x0000000100007810 */ /* 0x000fc80007ffe0ff */
[----:B------:R-:W-:-:S04]  /*dcb0*/  ISETP.NE.AND P1, PT, R0, 0x4, PT ;  /* 0x000000040000780c */ /* 0x000fc80003f25270 */
[----:B------:R-:W-:Y:S02]  /*dcc0*/  SEL R2, RZ, 0x1, P1 ;  /* 0x00000001ff027807 */ /* 0x000fe40000800000 */
[----:B------:R-:W-:Y:S02]  /*dcd0*/  SEL R0, R0, RZ, P1 ;  /* 0x000000ff00007207 */ /* 0x000fe40000800000 */
[----:B------:R-:W-:-:S03]  /*dce0*/  LOP3.LUT R9, R9, R2, RZ, 0x3c, !PT ;  /* 0x0000000209097212 */ /* 0x000fc600078e3cff */
[----:B-1----:R-:W-:Y:S01]  /*dcf0*/  IMAD R7, R0, 0x8, R5 ;  /* 0x0000000800077824 */ /* 0x002fe200078e0205 */
[----:B------:R-:W-:Y:S01]  /*dd00*/  SHF.L.U32 R4, R9, 0x1f, RZ ;  /* 0x0000001f09047819 */ /* 0x000fe200000006ff */
[----:B--2---:R-:W-:Y:S06]  /*dd10*/  @!P0 BRA `(.L_x_161) ;  /* 0x0000000400d88947 */ /* 0x004fec0003800000 */
.L_x_183:
[----:B------:R-:W2:Y:S01]  /*dd20*/  SYNCS.PHASECHK.TRANS64.TRYWAIT P0, [R7+URZ], R4 ;  /* 0x00000004070075a7 */ /* 0x000ea2000800017f */
[----:B------:R-:W-:-:S04]  /*dd30*/  IADD3 R0, R0, 0x1, RZ ;  /* 0x0000000100007810 */ /* 0x000fc80007ffe0ff */
[----:B------:R-:W-:-:S04]  /*dd40*/  ISETP.NE.AND P1, PT, R0, 0x4, PT ;  /* 0x000000040000780c */ /* 0x000fc80003f25270 */
[----:B------:R-:W-:Y:S02]  /*dd50*/  SEL R2, RZ, 0x1, P1 ;  /* 0x00000001ff027807 */ /* 0x000fe40000800000 */
[----:B------:R-:W-:Y:S02]  /*dd60*/  SEL R0, R0, RZ, P1 ;  /* 0x000000ff00007207 */ /* 0x000fe40000800000 */
[----:B------:R-:W-:Y:S01]  /*dd70*/  LOP3.LUT R2, R9, R2, RZ, 0x3c, !PT ;  /* 0x0000000209027212 */ /* 0x000fe200078e3cff */
[----:B--2---:R-:W-:Y:S06]  /*dd80*/  @!P0 BRA `(.L_x_162) ;  /* 0x0000000400d08947 */ /* 0x004fec0003800000 */
.L_x_184:
[----:B------:R-:W-:Y:S01]  /*dd90*/  IMAD R5, R0, 0x8, R5 ;  /* 0x0000000800057824 */ /* 0x000fe200078e0205 */
[----:B------:R-:W-:-:S07]  /*dda0*/  SHF.L.U32 R0, R2, 0x1f, RZ ;  /* 0x0000001f02007819 */ /* 0x000fce00000006ff */
.L_x_163:
[----:B---3--:R3:W4:Y:S02]  /*ddb0*/  SYNCS.PHASECHK.TRANS64.TRYWAIT P0, [R5+URZ], R0 ;  /* 0x00000000050075a7 */ /* 0x008724000800017f */
[----:B----4-:R-:W-:Y:S05]  /*ddc0*/  @!P0 NANOSLEEP.SYNCS 0x989680 ;  /* 0x009896800000895d */ /* 0x010fea0003900000 */
[----:B------:R-:W4:Y:S02]  /*ddd0*/  @!P0 SYNCS.PHASECHK.TRANS64 P0, [R5+URZ], R0 ;  /* 0x00000000050085a7 */ /* 0x000f24000800007f */
[----:B----4-:R-:W-:Y:S05]  /*dde0*/  @!P0 BRA `(.L_x_163) ;  /* 0xfffffffc00f08947 */ /* 0x010fea000383ffff */
.L_x_10:
[----:B------:R-:W-:Y:S05]  /*ddf0*/  BSYNC B6 ;  /* 0x0000000000067941 */ /* 0x000fea0003800000 */
.L_x_8:
[----:B------:R-:W-:Y:S05]  /*de00*/  EXIT ;  /* 0x000000000000794d */ /* 0x000fea0003800000 */
.L_x_23:
[----:B----4-:R4:W1:Y:S02]  /*de10*/  SYNCS.PHASECHK.TRANS64.TRYWAIT P1, [R3+URZ], R0 ;  /* 0x00000000030075a7 */ /* 0x010864000802017f */
[----:B-1----:R-:W-:Y:S05]  /*de20*/  @!P1 NANOSLEEP.SYNCS 0x989680 ;  /* 0x009896800000995d */ /* 0x002fea0003900000 */
[----:B------:R-:W1:Y:S02]  /*de30*/  @!P1 SYNCS.PHASECHK.TRANS64 P1, [R3+URZ], R0 ;  /* 0x00000000030095a7 */ /* 0x000e64000802007f */
[----:B-1----:R-:W-:Y:S05]  /*de40*/  @!P1 BRA `(.L_x_23) ;  /* 0xfffffffc00f09947 */ /* 0x002fea000383ffff */
[----:B------:R-:W-:Y:S05]  /*de50*/  BRA `(.L_x_22) ;  /* 0xffffff3800307947 */ /* 0x000fea000383ffff */
.L_x_28:
[----:B---3--:R-:W-:-:S04]  /*de60*/  MOV R4, UR4 ;  /* 0x0000000400047c02 */ /* 0x008fc80008000f00 */
[----:B------:R3:W4:Y:S03]  /*de70*/  SYNCS.PHASECHK.TRANS64.TRYWAIT P1, [R4+URZ], R3 ;  /* 0x00000003040075a7 */ /* 0x000726000802017f */
[----:B----4-:R-:W-:Y:S05]  /*de80*/  @!P1 NANOSLEEP.SYNCS 0x989680 ;  /* 0x009896800000995d */ /* 0x010fea0003900000 */
[----:B------:R-:W4:Y:S02]  /*de90*/  @!P1 SYNCS.PHASECHK.TRANS64 P1, [R4+URZ], R3 ;  /* 0x00000003040095a7 */ /* 0x000f24000802007f */
[----:B----4-:R-:W-:Y:S05]  /*dea0*/  @!P1 BRA `(.L_x_28) ;  /* 0xfffffffc00ec9947 */ /* 0x010fea000383ffff */
[----:B------:R-:W-:Y:S05]  /*deb0*/  BRA `(.L_x_27) ;  /* 0xffffff3c005c7947 */ /* 0x000fea000383ffff */
.L_x_50:
[----:B---3--:R-:W-:-:S04]  /*dec0*/  IMAD.U32 R3, RZ, RZ, UR51 ;  /* 0x00000033ff037e24 */ /* 0x008fc8000f8e00ff */
[----:B------:R3:W4:Y:S03]  /*ded0*/  SYNCS.PHASECHK.TRANS64.TRYWAIT P2, [R3+URZ+0x40], R0 ;  /* 0x00004000030075a7 */ /* 0x000726000804017f */
[----:B----4-:R-:W-:Y:S05]  /*dee0*/  @!P2 NANOSLEEP.SYNCS 0x989680 ;  /* 0x009896800000a95d */ /* 0x010fea0003900000 */
[----:B------:R-:W4:Y:S02]  /*def0*/  @!P2 SYNCS.PHASECHK.TRANS64 P2, [R3+URZ+0x40], R0 ;  /* 0x000040000300a5a7 */ /* 0x000f24000804007f */
[----:B----4-:R-:W-:Y:S05]  /*df00*/  @!P2 BRA `(.L_x_50) ;  /* 0xfffffffc00eca947 */ /* 0x010fea000383ffff */
[----:B------:R-:W-:Y:S05]  /*df10*/  BRA `(.L_x_164) ;  /* 0xffffff4800847947 */ /* 0x000fea000383ffff */
.L_x_61:
[----:B-1----:R1:W2:Y:S02]  /*df20*/  SYNCS.PHASECHK.TRANS64.TRYWAIT P5, [R61+URZ+0x40], R62 ;  /* 0x0000403e3d0075a7 */ /* 0x0022a400080a017f */
[----:B--2---:R-:W-:Y:S05]  /*df30*/  @!P5 NANOSLEEP.SYNCS 0x989680 ;  /* 0x009896800000d95d */ /* 0x004fea0003900000 */
[----:B------:R-:W2:Y:S02]  /*df40*/  @!P5 SYNCS.PHASECHK.TRANS64 P5, [R61+URZ+0x40], R62 ;  /* 0x0000403e3d00d5a7 */ /* 0x000ea400080a007f */
[----:B--2---:R-:W-:Y:S05]  /*df50*/  @!P5 BRA `(.L_x_61) ;  /* 0xfffffffc00f0d947 */ /* 0x004fea000383ffff */
[----:B------:R-:W-:Y:S05]  /*df60*/  BRA `(.L_x_165) ;  /* 0xffffff6c005c7947 */ /* 0x000fea000383ffff */
.L_x_71:
[----:B-1----:R1:W2:Y:S02]  /*df70*/  SYNCS.PHASECHK.TRANS64.TRYWAIT P5, [R25+URZ+0x40], R26 ;  /* 0x0000401a190075a7 */ /* 0x0022a400080a017f */
[----:B--2---:R-:W-:Y:S05]  /*df80*/  @!P5 NANOSLEEP.SYNCS 0x989680 ;  /* 0x009896800000d95d */ /* 0x004fea0003900000 */
[----:B------:R-:W2:Y:S02]  /*df90*/  @!P5 SYNCS.PHASECHK.TRANS64 P5, [R25+URZ+0x40], R26 ;  /* 0x0000401a1900d5a7 */ /* 0x000ea400080a007f */
[----:B--2---:R-:W-:Y:S05]  /*dfa0*/  @!P5 BRA `(.L_x_71) ;  /* 0xfffffffc00f0d947 */ /* 0x004fea000383ffff */
[----:B------:R-:W-:Y:S05]  /*dfb0*/  BRA `(.L_x_166) ;  /* 0xffffff8c00547947 */ /* 0x000fea000383ffff */
.L_x_81:
[----:B-1----:R1:W2:Y:S02]  /*dfc0*/  SYNCS.PHASECHK.TRANS64.TRYWAIT P3, [R26+URZ+0x40], R25 ;  /* 0x000040191a0075a7 */ /* 0x0022a4000806017f */
[----:B--2---:R-:W-:Y:S05]  /*dfd0*/  @!P3 NANOSLEEP.SYNCS 0x989680 ;  /* 0x009896800000b95d */ /* 0x004fea0003900000 */
[----:B------:R-:W2:Y:S02]  /*dfe0*/  @!P3 SYNCS.PHASECHK.TRANS64 P3, [R26+URZ+0x40], R25 ;  /* 0x000040191a00b5a7 */ /* 0x000ea4000806007f */
[----:B--2---:R-:W-:Y:S05]  /*dff0*/  @!P3 BRA `(.L_x_81) ;  /* 0xfffffffc00f0b947 */ /* 0x004fea000383ffff */
[----:B------:R-:W-:Y:S05]  /*e000*/  BRA `(.L_x_167) ;  /* 0xffffffac00587947 */ /* 0x000fea000383ffff */
.L_x_101:
[----:B-1----:R-:W-:-:S04]  /*e010*/  MOV R3, UR4 ;  /* 0x0000000400037c02 */ /* 0x002fc80008000f00 */
[----:B------:R1:W2:Y:S03]  /*e020*/  SYNCS.PHASECHK.TRANS64.TRYWAIT P0, [R3+URZ+0x88], R0 ;  /* 0x00008800030075a7 */ /* 0x0002a6000800017f */
[----:B--2---:R-:W-:Y:S05]  /*e030*/  @!P0 NANOSLEEP.SYNCS 0x989680 ;  /* 0x009896800000895d */ /* 0x004fea0003900000 */
[----:B------:R-:W2:Y:S02]  /*e040*/  @!P0 SYNCS.PHASECHK.TRANS64 P0, [R3+URZ+0x88], R0 ;  /* 0x00008800030085a7 */ /* 0x000ea4000800007f */
[----:B--2---:R-:W-:Y:S05]  /*e050*/  @!P0 BRA `(.L_x_101) ;  /* 0xfffffffc00ec8947 */ /* 0x004fea000383ffff */
[----:B------:R-:W-:Y:S05]  /*e060*/  BRA `(.L_x_100) ;  /* 0xffffffd800fc7947 */ /* 0x000fea000383ffff */
.L_x_110:
[----:B-1----:R-:W-:-:S04]  /*e070*/  IMAD.U32 R5, RZ, RZ, UR5 ;  /* 0x00000005ff057e24 */ /* 0x002fc8000f8e00ff */
[----:B------:R1:W2:Y:S03]  /*e080*/  SYNCS.PHASECHK.TRANS64.TRYWAIT P1, [R5+URZ+0x60], R4 ;  /* 0x00006004050075a7 */ /* 0x0002a6000802017f */
[----:B--2---:R-:W-:Y:S05]  /*e090*/  @!P1 NANOSLEEP.SYNCS 0x989680 ;  /* 0x009896800000995d */ /* 0x004fea0003900000 */
[----:B------:R-:W2:Y:S02]  /*e0a0*/  @!P1 SYNCS.PHASECHK.TRANS64 P1, [R5+URZ+0x60], R4 ;  /* 0x00006004050095a7 */ /* 0x000ea4000802007f */
[----:B--2---:R-:W-:Y:S05]  /*e0b0*/  @!P1 BRA `(.L_x_110) ;  /* 0xfffffffc00ec9947 */ /* 0x004fea000383ffff */
[----:B------:R-:W-:Y:S05]  /*e0c0*/  BRA `(.L_x_168) ;  /* 0xffffffdc00e87947 */ /* 0x000fea000383ffff */
.L_x_116:
[----:B-12---:R-:W-:-:S04]  /*e0d0*/  MOV R5, UR5 ;  /* 0x0000000500057c02 */ /* 0x006fc80008000f00 */
[----:B------:R1:W2:Y:S03]  /*e0e0*/  SYNCS.PHASECHK.TRANS64.TRYWAIT P1, [R5+URZ+0x68], R4 ;  /* 0x00006804050075a7 */ /* 0x0002a6000802017f */
[----:B--2---:R-:W-:Y:S05]  /*e0f0*/  @!P1 NANOSLEEP.SYNCS 0x989680 ;  /* 0x009896800000995d */ /* 0x004fea0003900000 */
[----:B------:R-:W2:Y:S02]  /*e100*/  @!P1 SYNCS.PHASECHK.TRANS64 P1, [R5+URZ+0x68], R4 ;  /* 0x00006804050095a7 */ /* 0x000ea4000802007f */
[----:B--2---:R-:W-:Y:S05]  /*e110*/  @!P1 BRA `(.L_x_116) ;  /* 0xfffffffc00ec9947 */ /* 0x004fea000383ffff */
[----:B------:R-:W-:Y:S05]  /*e120*/  BRA `(.L_x_169) ;  /* 0xffffffe000307947 */ /* 0x000fea000383ffff */
.L_x_122:
[----:B-123--:R-:W-:-:S04]  /*e130*/  IMAD.U32 R5, RZ, RZ, UR5 ;  /* 0x00000005ff057e24 */ /* 0x00efc8000f8e00ff */
[----:B------:R1:W2:Y:S03]  /*e140*/  SYNCS.PHASECHK.TRANS64.TRYWAIT P1, [R5+URZ+0x70], R4 ;  /* 0x00007004050075a7 */ /* 0x0002a6000802017f */
[----:B--2---:R-:W-:Y:S05]  /*e150*/  @!P1 NANOSLEEP.SYNCS 0x989680 ;  /* 0x009896800000995d */ /* 0x004fea0003900000 */
[----:B------:R-:W2:Y:S02]  /*e160*/  @!P1 SYNCS.PHASECHK.TRANS64 P1, [R5+URZ+0x70], R4 ;  /* 0x00007004050095a7 */ /* 0x000ea4000802007f */
[----:B--2---:R-:W-:Y:S05]  /*e170*/  @!P1 BRA `(.L_x_122) ;  /* 0xfffffffc00ec9947 */ /* 0x004fea000383ffff */
[----:B------:R-:W-:Y:S05]  /*e180*/  BRA `(.L_x_170) ;  /* 0xffffffe000847947 */ /* 0x000fea000383ffff */
.L_x_128:
[----:B-1234-:R-:W-:-:S04]  /*e190*/  MOV R5, UR5 ;  /* 0x0000000500057c02 */ /* 0x01efc80008000f00 */
[----:B------:R1:W2:Y:S03]  /*e1a0*/  SYNCS.PHASECHK.TRANS64.TRYWAIT P1, [R5+URZ+0x78], R4 ;  /* 0x00007804050075a7 */ /* 0x0002a6000802017f */
[----:B--2---:R-:W-:Y:S05]  /*e1b0*/  @!P1 NANOSLEEP.SYNCS 0x989680 ;  /* 0x009896800000995d */ /* 0x004fea0003900000 */
[----:B------:R-:W2:Y:S02]  /*e1c0*/  @!P1 SYNCS.PHASECHK.TRANS64 P1, [R5+URZ+0x78], R4 ;  /* 0x00007804050095a7 */ /* 0x000ea4000802007f */
[----:B--2---:R-:W-:Y:S05]  /*e1d0*/  @!P1 BRA `(.L_x_128) ;  /* 0xfffffffc00ec9947 */ /* 0x004fea000383ffff */
[----:B------:R-:W-:Y:S05]  /*e1e0*/  BRA `(.L_x_171) ;  /* 0xffffffe000d07947 */ /* 0x000fea000383ffff */
.L_x_138:
[----:B------:R1:W1:Y:S02]  /*e1f0*/  SYNCS.PHASECHK.TRANS64.TRYWAIT P0, [R3+URZ+0x60], R0 ;  /* 0x00006000030075a7 */ /* 0x000264000800017f */
[----:B-1----:R-:W-:Y:S05]  /*e200*/  @!P0 NANOSLEEP.SYNCS 0x989680 ;  /* 0x009896800000895d */ /* 0x002fea0003900000 */
[----:B------:R-:W1:Y:S02]  /*e210*/  @!P0 SYNCS.PHASECHK.TRANS64 P0, [R3+URZ+0x60], R0 ;  /* 0x00006000030085a7 */ /* 0x000e64000800007f */
[----:B-1----:R-:W-:Y:S05]  /*e220*/  @!P0 BRA `(.L_x_138) ;  /* 0xfffffffc00f08947 */ /* 0x002fea000383ffff */
[----:B------:R-:W-:Y:S05]  /*e230*/  BRA `(.L_x_172) ;  /* 0xffffffe800c87947 */ /* 0x000fea000383ffff */
.L_x_140:
[----:B------:R1:W1:Y:S02]  /*e240*/  SYNCS.PHASECHK.TRANS64.TRYWAIT P0, [R3+URZ+0x68], R0 ;  /* 0x00006800030075a7 */ /* 0x000264000800017f */
[----:B-1----:R-:W-:Y:S05]  /*e250*/  @!P0 NANOSLEEP.SYNCS 0x989680 ;  /* 0x009896800000895d */ /* 0x002fea0003900000 */
[----:B------:R-:W1:Y:S02]  /*e260*/  @!P0 SYNCS.PHASECHK.TRANS64 P0, [R3+URZ+0x68], R0 ;  /* 0x00006800030085a7 */ /* 0x000e64000800007f */
[----:B-1----:R-:W-:Y:S05]  /*e270*/  @!P0 BRA `(.L_x_140) ;  /* 0xfffffffc00f08947 */ /* 0x002fea000383ffff */
[----:B------:R-:W-:Y:S05]  /*e280*/  BRA `(.L_x_173) ;  /* 0xffffffe800c47947 */ /* 0x000fea000383ffff */
.L_x_142:
[----:B------:R1:W1:Y:S02]  /*e290*/  SYNCS.PHASECHK.TRANS64.TRYWAIT P0, [R3+URZ+0x70], R0 ;  /* 0x00007000030075a7 */ /* 0x000264000800017f */
[----:B-1----:R-:W-:Y:S05]  /*e2a0*/  @!P0 NANOSLEEP.SYNCS 0x989680 ;  /* 0x009896800000895d */ /* 0x002fea0003900000 */
[----:B------:R-:W1:Y:S02]  /*e2b0*/  @!P0 SYNCS.PHASECHK.TRANS64 P0, [R3+URZ+0x70], R0 ;  /* 0x00007000030085a7 */ /* 0x000e64000800007f */
[----:B-1----:R-:W-:Y:S05]  /*e2c0*/  @!P0 BRA `(.L_x_142) ;  /* 0xfffffffc00f08947 */ /* 0x002fea000383ffff */
[----:B------:R-:W-:Y:S05]  /*e2d0*/  BRA `(.L_x_174) ;  /* 0xffffffe800c07947 */ /* 0x000fea000383ffff */
.L_x_146:
[----:B------:R-:W-:Y:S01]  /*e2e0*/  BSSY B1, `(.L_x_175) ;  /* 0x0000006000017945 */ /* 0x000fe20003800000 */
[----:B------:R-:W-:-:S07]  /*e2f0*/  IMAD.MOV.U32 R15, RZ, RZ, -0x1 ;  /* 0xffffffffff0f7424 */ /* 0x000fce00078e00ff */
[----:B------:R-:W-:Y:S05]  /*e300*/  WARPSYNC.COLLECTIVE R15, `(.L_x_176) ;  /* 0x000000000f0c7348 */ /* 0x000fea0003c00000 */
[----:B------:R-:W-:Y:S02]  /*e310*/  ELECT P6, UR62, PT ;  /* 0x00000000003e782f */ /* 0x000fe400038c0000 */
[----:B------:R-:W-:Y:S01]  /*e320*/  MOV R14, UR62 ;  /* 0x0000003e000e7c02 */ /* 0x000fe20008000f00 */
[----:B------:R-:W-:Y:S10]  /*e330*/  ENDCOLLECTIVE ;  /* 0x000000000000791b */ /* 0x000ff40003800000 */
.L_x_176:
[----:B------:R-:W-:Y:S05]  /*e340*/  BSYNC B1 ;  /* 0x0000000000017941 */ /* 0x000fea0003800000 */
.L_x_175:
[----:B------:R-:W-:Y:S05]  /*e350*/  BRA `(.L_x_177) ;  /* 0xffffffec00387947 */ /* 0x000fea000383ffff */
.L_x_149:
[----:B--2---:R2:W3:Y:S02]  /*e360*/  SYNCS.PHASECHK.TRANS64.TRYWAIT P1, [R15+URZ+0x20], R8 ;  /* 0x000020080f0075a7 */ /* 0x0044e4000802017f */
[----:B---3--:R-:W-:Y:S05]  /*e370*/  @!P1 NANOSLEEP.SYNCS 0x989680 ;  /* 0x009896800000995d */ /* 0x008fea0003900000 */
[----:B------:R-:W3:Y:S02]  /*e380*/  @!P1 SYNCS.PHASECHK.TRANS64 P1, [R15+URZ+0x20], R8 ;  /* 0x000020080f0095a7 */ /* 0x000ee4000802007f */
[----:B---3--:R-:W-:Y:S05]  /*e390*/  @!P1 BRA `(.L_x_149) ;  /* 0xfffffffc00f09947 */ /* 0x008fea000383ffff */
[----:B------:R-:W-:Y:S05]  /*e3a0*/  BRA `(.L_x_178) ;  /* 0xffffffec006c7947 */ /* 0x000fea000383ffff */
.L_x_158:
[----:B------:R-:W-:Y:S01]  /*e3b0*/  BSSY B0, `(.L_x_179) ;  /* 0x0000006000007945 */ /* 0x000fe20003800000 */
[----:B------:R-:W-:-:S07]  /*e3c0*/  MOV R15, 0xffffffff ;  /* 0xffffffff000f7802 */ /* 0x000fce0000000f00 */
[----:B------:R-:W-:Y:S05]  /*e3d0*/  WARPSYNC.COLLECTIVE R15, `(.L_x_180) ;  /* 0x000000000f0c7348 */ /* 0x000fea0003c00000 */
[----:B------:R-:W-:Y:S02]  /*e3e0*/  ELECT P6, UR62, PT ;  /* 0x00000000003e782f */ /* 0x000fe400038c0000 */
[----:B------:R-:W-:Y:S01]  /*e3f0*/  MOV R14, UR62 ;  /* 0x0000003e000e7c02 */ /* 0x000fe20008000f00 */
[----:B------:R-:W-:Y:S10]  /*e400*/  ENDCOLLECTIVE ;  /* 0x000000000000791b */ /* 0x000ff40003800000 */
.L_x_180:
[----:B------:R-:W-:Y:S05]  /*e410*/  BSYNC B0 ;  /* 0x0000000000007941 */ /* 0x000fea0003800000 */
.L_x_179:
[----:B------:R-:W-:Y:S05]  /*e420*/  BRA `(.L_x_181) ;  /* 0xfffffff400c87947 */ /* 0x000fea000383ffff */
.L_x_160:
[----:B-1----:R1:W2:Y:S02]  /*e430*/  SYNCS.PHASECHK.TRANS64.TRYWAIT P0, [R7+URZ], R4 ;  /* 0x00000004070075a7 */ /* 0x0022a4000800017f */
[----:B--2---:R-:W-:Y:S05]  /*e440*/  @!P0 NANOSLEEP.SYNCS 0x989680 ;  /* 0x009896800000895d */ /* 0x004fea0003900000 */
[----:B------:R-:W2:Y:S02]  /*e450*/  @!P0 SYNCS.PHASECHK.TRANS64 P0, [R7+URZ], R4 ;  /* 0x00000004070085a7 */ /* 0x000ea4000800007f */
[----:B--2---:R-:W-:Y:S05]  /*e460*/  @!P0 BRA `(.L_x_160) ;  /* 0xfffffffc00f08947 */ /* 0x004fea000383ffff */
[----:B------:R-:W-:Y:S05]  /*e470*/  BRA `(.L_x_182) ;  /* 0xfffffff800047947 */ /* 0x000fea000383ffff */
.L_x_161:
[----:B-1----:R1:W2:Y:S02]  /*e480*/  SYNCS.PHASECHK.TRANS64.TRYWAIT P0, [R6+URZ], R3 ;  /* 0x00000003060075a7 */ /* 0x0022a4000800017f */
[----:B--2---:R-:W-:Y:S05]  /*e490*/  @!P0 NANOSLEEP.SYNCS 0x989680 ;  /* 0x009896800000895d */ /* 0x004fea0003900000 */
[----:B------:R-:W2:Y:S02]  /*e4a0*/  @!P0 SYNCS.PHASECHK.TRANS64 P0, [R6+URZ], R3 ;  /* 0x00000003060085a7 */ /* 0x000ea4000800007f */
[----:B--2---:R-:W-:Y:S05]  /*e4b0*/  @!P0 BRA `(.L_x_161) ;  /* 0xfffffffc00f08947 */ /* 0x004fea000383ffff */
[----:B------:R-:W-:Y:S05]  /*e4c0*/  BRA `(.L_x_183) ;  /* 0xfffffff800147947 */ /* 0x000fea000383ffff */
.L_x_162:
[----:B--2---:R2:W3:Y:S02]  /*e4d0*/  SYNCS.PHASECHK.TRANS64.TRYWAIT P0, [R7+URZ], R4 ;  /* 0x00000004070075a7 */ /* 0x0044e4000800017f */
[----:B---3--:R-:W-:Y:S05]  /*e4e0*/  @!P0 NANOSLEEP.SYNCS 0x989680 ;  /* 0x009896800000895d */ /* 0x008fea0003900000 */
[----:B------:R-:W3:Y:S02]  /*e4f0*/  @!P0 SYNCS.PHASECHK.TRANS64 P0, [R7+URZ], R4 ;  /* 0x00000004070085a7 */ /* 0x000ee4000800007f */
[----:B---3--:R-:W-:Y:S05]  /*e500*/  @!P0 BRA `(.L_x_162) ;  /* 0xfffffffc00f08947 */ /* 0x008fea000383ffff */
[----:B------:R-:W-:Y:S05]  /*e510*/  BRA `(.L_x_184) ;  /* 0xfffffff8001c7947 */ /* 0x000fea000383ffff */
.L_x_185:
[----:B------:R-:W-:-:S00]  /*e520*/  BRA `(.L_x_185) ;  /* 0xfffffffc00fc7947 */ /* 0x000fc0000383ffff */
[----:B------:R-:W-:-:S00]  /*e530*/  NOP ;  /* 0x0000000000007918 */ /* 0x000fc00000000000 */
        /* <DEDUP_REMOVED lines=12> */
.L_x_186:


//--------------------- .nv.global.init           --------------------------
	.section	.nv.global.init,"aw",@progbits
.nv.global.init:
	.type		$str$22,@object
	.size		$str$22,($str$26 - $str$22)
$str$22:
        /*0000*/ 	.byte	0x6b, 0x5f, 0x74, 0x69, 0x6c, 0x65, 0x5f, 0x63, 0x6f, 0x75, 0x6e, 0x74, 0x20, 0x3e, 0x3d, 0x20
        /*0010*/ 	.byte	0x31, 0x00
	.type		$str$26,@object
	.size		$str$26,($str$27 - $str$26)
$str$26:
        /*0012*/ 	.byte	0x28, 0x61, 0x64, 0x64, 0x72, 0x65, 0x73, 0x73, 0x20, 0x26, 0x20, 0x6d, 0x61, 0x73, 0x6b, 0x29
        /*0022*/ 	.byte	0x20, 0x3d, 0x3d, 0x20, 0x30, 0x00
	.type		$str$27,@object
	.size		$str$27,($str$23 - $str$27)
$str$27:
        /*0028*/ 	.byte	0x2f, 0x74, 0x6d, 0x70, 0x2f, 0x63, 0x75, 0x74, 0x6c, 0x61, 0x73, 0x73, 0x5f, 0x73, 0x77, 0x65
        /*0038*/ 	.byte	0x65, 0x70, 0x5f, 0x73, 0x72, 0x63, 0x2f, 0x69, 0x6e, 0x63, 0x6c, 0x75, 0x64, 0x65, 0x2f, 0x63
        /*0048*/ 	.byte	0x75, 0x74, 0x65, 0x2f, 0x70, 0x6f, 0x69, 0x6e, 0x74, 0x65, 0x72, 0x5f, 0x66, 0x6c, 0x61, 0x67
        /*0058*/ 	.byte	0x67, 0x65, 0x64, 0x2e, 0x68, 0x70, 0x70, 0x00
	.type		$str$23,@object
	.size		$str$23,(__unnamed_2 - $str$23)
$str$23:
        /*0060*/ 	.byte	0x2f, 0x74, 0x6d, 0x70, 0x2f, 0x63, 0x75, 0x74, 0x6c, 0x61, 0x73, 0x73, 0x5f, 0x73, 0x77, 0x65
        /*0070*/ 	.byte	0x65, 0x70, 0x5f, 0x73, 0x72, 0x63, 0x2f, 0x69, 0x6e, 0x63, 0x6c, 0x75, 0x64, 0x65, 0x2f, 0x63
        /*0080*/ 	.byte	0x75, 0x74, 0x6c, 0x61, 0x73, 0x73, 0x2f, 0x67, 0x65, 0x6d, 0x6d, 0x2f, 0x63, 0x6f, 0x6c, 0x6c
        /*0090*/ 	.byte	0x65, 0x63, 0x74, 0x69, 0x76, 0x65, 0x2f, 0x73, 0x6d, 0x39, 0x30, 0x5f, 0x6d, 0x6d, 0x61, 0x5f
        /*00a0*/ 	.byte	0x74, 0x6d, 0x61, 0x5f, 0x67, 0x6d, 0x6d, 0x61, 0x5f, 0x73, 0x73, 0x5f, 0x77, 0x61, 0x72, 0x70
        /*00b0*/ 	.byte	0x73, 0x70, 0x65, 0x63, 0x69, 0x61, 0x6c, 0x69, 0x7a, 0x65, 0x64, 0x2e, 0x68, 0x70, 0x70, 0x00
	.type		__unnamed_2,@object
	.size		__unnamed_2,(__unnamed_1 - __unnamed_2)
__unnamed_2:
        /*00c0*/ 	.byte	0x61, 0x75, 0x74, 0x6f, 0x20, 0x63, 0x75, 0x74, 0x65, 0x3a, 0x3a, 0x61, 0x73, 0x5f, 0x70, 0x6f
        /* <DEDUP_REMOVED lines=27> */
        /*0280*/ 	.byte	0x36, 0x3e, 0x3e, 0x3e, 0x3e, 0x3e, 0x5d, 0x00
	.type		__unnamed_1,@object
	.size		__unnamed_1,(.L_0 - __unnamed_1)
__unnamed_1:
        /* <DEDUP_REMOVED lines=180> */
        /*0dc8*/ 	.byte	0x64, 0x65, 0x6e, 0x74, 0x69, 0x74, 0x79, 0x5d, 0x00
.L_0:


//--------------------- .nv.shared._ZN7cutlass13device_kernelINS_4gemm6kernel13GemmUniversalIN4cute5tupleIJiiiiEEENS1_10collective13CollectiveMmaINS1_34MainloopSm90TmaGmmaWarpSpecializedILi4ENS5_IJNS4_1CILi1EEESB_SB_EEENS1_35KernelTmaWarpSpecializedCooperativeEEENS5_IJNSA_ILi256EEENSA_ILi64EEESG_EEENS_6half_tENS5_IJlSB_lEEESI_SJ_NS4_8TiledMMAINS4_8MMA_AtomIJNS4_4SM904GMMA25MMA_64x64x16_F32F16F16_SSILNSN_5MajorE0ELSP_0ELNSN_7ScaleInE1ELSQ_1EEEEEENS4_6LayoutINS5_IJNSA_ILi2EEESB_SB_EEENS5_IJSB_NSA_ILi0EEESW_EEEEENS5_IJNS4_10UnderscoreESZ_SZ_EEEEENS4_13SM90_TMA_LOADENS4_14ComposedLayoutINS4_7SwizzleILi3ELi4ELi3EEENS4_18smem_ptr_flag_bitsILi16EEENST_INS5_IJNSA_ILi8EEESG_EEENS5_IJSG_SB_EEEEEEEvNS4_8identityES12_S1C_vS1D_EENS_8epilogue10collective18CollectiveEpilogueINS1F_22Sm90TmaWarpSpecializedILi4ELi2ELi16ELb1ELb0EEEJSH_NS5_IJNSA_ILi128EEENSA_ILi32EEEEEESI_SJ_SI_SJ_NS1F_6fusion15FusionCallbacksIS1J_NS1N_13LinCombEltActINS1F_6thread4GELUESI_fSI_fLNS_15FloatRoundStyleE2EEESH_S1M_JEEES12_NS13_INS14_ILi2ELi4ELi3EEES17_NST_INS5_IJS18_S1L_EEENS5_IJS1L_SB_EEEEEEENS4_17SM75_U32x4_LDSM_NENS4_14SM90_TMA_STOREES1Z_NS4_17SM90_U32x4_STSM_NENS4_9Copy_AtomIJS22_SI_EEEvEEEvvEEEEvNT_6ParamsE --------------------------
	.section	.nv.shared._ZN7cutlass13device_kernelINS_4gemm6kernel13GemmUniversalIN4cute5tupleIJiiiiEEENS1_10collective13CollectiveMmaINS1_34MainloopSm90TmaGmmaWarpSpecializedILi4ENS5_IJNS4_1CILi1EEESB_SB_EEENS1_35KernelTmaWarpSpecializedCooperativeEEENS5_IJNSA_ILi256EEENSA_ILi64EEESG_EEENS_6half_tENS5_IJlSB_lEEESI_SJ_NS4_8TiledMMAINS4_8MMA_AtomIJNS4_4SM904GMMA25MMA_64x64x16_F32F16F16_SSILNSN_5MajorE0ELSP_0ELNSN_7ScaleInE1ELSQ_1EEEEEENS4_6LayoutINS5_IJNSA_ILi2EEESB_SB_EEENS5_IJSB_NSA_ILi0EEESW_EEEEENS5_IJNS4_10UnderscoreESZ_SZ_EEEEENS4_13SM90_TMA_LOADENS4_14ComposedLayoutINS4_7SwizzleILi3ELi4ELi3EEENS4_18smem_ptr_flag_bitsILi16EEENST_INS5_IJNSA_ILi8EEESG_EEENS5_IJSG_SB_EEEEEEEvNS4_8identityES12_S1C_vS1D_EENS_8epilogue10collective18CollectiveEpilogueINS1F_22Sm90TmaWarpSpecializedILi4ELi2ELi16ELb1ELb0EEEJSH_NS5_IJNSA_ILi128EEENSA_ILi32EEEEEESI_SJ_SI_SJ_NS1F_6fusion15FusionCallbacksIS1J_NS1N_13LinCombEltActINS1F_6thread4GELUESI_fSI_fLNS_15FloatRoundStyleE2EEESH_S1M_JEEES12_NS13_INS14_ILi2ELi4ELi3EEES17_NST_INS5_IJS18_S1L_EEENS5_IJS1L_SB_EEEEEEENS4_17SM75_U32x4_LDSM_NENS4_14SM90_TMA_STOREES1Z_NS4_17SM90_U32x4_STSM_NENS4_9Copy_AtomIJS22_SI_EEEvEEEvvEEEEvNT_6ParamsE,"aw",@nobits
	.sectionflags	@""
	.align	16
	.zero		1024


//--------------------- .nv.shared.reserved.0     --------------------------
	.section	.nv.shared.reserved.0,"aw",@nobits
	.weak		__nv_reservedSMEM_offset_0_alias
	.size		__nv_reservedSMEM_offset_0_alias, 0, 0
	.other		__nv_reservedSMEM_offset_0_alias,@"STO_CUDA_RESERVED_SHARED STV_DEFAULT"
__nv_reservedSMEM_offset_0_alias:
	.zero		0


//--------------------- .nv.global                --------------------------
	.section	.nv.global,"aw",@nobits
.nv.global:
	.type		_ZN39_INTERNAL_3349ce15_4_k_cu_005df663_28084cute1_E,@object
	.size		_ZN39_INTERNAL_3349ce15_4_k_cu_005df663_28084cute1_E,(_ZN39_INTERNAL_3349ce15_4_k_cu_005df663_28084cuda3std3__45__cpo6cbeginE - _ZN39_INTERNAL_3349ce15_4_k_cu_005df663_28084cute1_E)
_ZN39_INTERNAL_3349ce15_4_k_cu_005df663_28084cute1_E:
	.zero		1
	.type		_ZN39_INTERNAL_3349ce15_4_k_cu_005df663_28084cuda3std3__45__cpo6cbeginE,@object
	.size		_ZN39_INTERNAL_3349ce15_4_k_cu_005df663_28084cuda3std3__45__cpo6cbeginE,(_ZN39_INTERNAL_3349ce15_4_k_cu_005df663_28084cuda3std3__48in_placeE - _ZN39_INTERNAL_3349ce15_4_k_cu_005df663_28084cuda3std3__45__cpo6cbeginE)
_ZN39_INTERNAL_3349ce15_4_k_cu_005df663_28084cuda3std3__45__cpo6cbeginE:
	.zero		1
	.type		_ZN39_INTERNAL_3349ce15_4_k_cu_005df663_28084cuda3std3__48in_placeE,@object
	.size		_ZN39_INTERNAL_3349ce15_4_k_cu_005df663_28084cuda3std3__48in_placeE,(_ZN39_INTERNAL_3349ce15_4_k_cu_005df663_28084cuda3std6ranges3__45__cpo9iter_moveE - _ZN39_INTERNAL_3349ce15_4_k_cu_005df663_28084cuda3std3__48in_placeE)
_ZN39_INTERNAL_3349ce15_4_k_cu_005df663_28084cuda3std3__48in_placeE:
	.zero		1
	.type		_ZN39_INTERNAL_3349ce15_4_k_cu_005df663_28084cuda3std6ranges3__45__cpo9iter_moveE,@object
	.size		_ZN39_INTERNAL_3349ce15_4_k_cu_005df663_28084cuda3std6ranges3__45__cpo9iter_moveE,(_ZN39_INTERNAL_3349ce15_4_k_cu_005df663_28084cuda3std3__45__cpo5beginE - _ZN39_INTERNAL_3349ce15_4_k_cu_005df663_28084cuda3std6ranges3__45__cpo9iter_moveE)
_ZN39_INTERNAL_3349ce15_4_k_cu_005df663_28084cuda3std6ranges3__45__cpo9iter_moveE:
	.zero		1
	.type		_ZN39_INTERNAL_3349ce15_4_k_cu_005df663_28084cuda3std3__45__cpo5beginE,@object
	.size		_ZN39_INTERNAL_3349ce15_4_k_cu_005df663_28084cuda3std3__45__cpo5beginE,(_ZN39_INTERNAL_3349ce15_4_k_cu_005df663_28084cuda3std3__441_GLOBAL__N__3349ce15_4_k_cu_005df663_28086ignoreE - _ZN39_INTERNAL_3349ce15_4_k_cu_005df663_28084cuda3std3__45__cpo5beginE)
_ZN39_INTERNAL_3349ce15_4_k_cu_005df663_28084cuda3std3__45__cpo5beginE:
	.zero		1
	.type		_ZN39_INTERNAL_3349ce15_4_k_cu_005df663_28084cuda3std3__441_GLOBAL__N__3349ce15_4_k_cu_005df663_28086ignoreE,@object
	.size		_ZN39_INTERNAL_3349ce15_4_k_cu_005df663_28084cuda3std3__441_GLOBAL__N__3349ce15_4_k_cu_005df663_28086ignoreE,(_ZN39_INTERNAL_3349ce15_4_k_cu_005df663_28084cute7productE - _ZN39_INTERNAL_3349ce15_4_k_cu_005df663_28084cuda3std3__441_GLOBAL__N__3349ce15_4_k_cu_005df663_28086ignoreE)
_ZN39_INTERNAL_3349ce15_4_k_cu_005df663_28084cuda3std3__441_GLOBAL__N__3349ce15_4_k_cu_005df663_28086ignoreE:
	.zero		1
	.type		_ZN39_INTERNAL_3349ce15_4_k_cu_005df663_28084cute7productE,@object
	.size		_ZN39_INTERNAL_3349ce15_4_k_cu_005df663_28084cute7productE,(_ZN39_INTERNAL_3349ce15_4_k_cu_005df663_28084cuda3std3__45__cpo3endE - _ZN39_INTERNAL_3349ce15_4_k_cu_005df663_28084cute7productE)
_ZN39_INTERNAL_3349ce15_4_k_cu_005df663_28084cute7productE:
	.zero		1
	.type		_ZN39_INTERNAL_3349ce15_4_k_cu_005df663_28084cuda3std3__45__cpo3endE,@object
	.size		_ZN39_INTERNAL_3349ce15_4_k_cu_005df663_28084cuda3std3__45__cpo3endE,(_ZN39_INTERNAL_3349ce15_4_k_cu_005df663_28084cuda3std3__419piecewise_constructE - _ZN39_INTERNAL_3349ce15_4_k_cu_005df663_28084cuda3std3__45__cpo3endE)
_ZN39_INTERNAL_3349ce15_4_k_cu_005df663_28084cuda3std3__45__cpo3endE:
	.zero		1
	.type		_ZN39_INTERNAL_3349ce15_4_k_cu_005df663_28084cuda3std3__419piecewise_constructE,@object
	.size		_ZN39_INTERNAL_3349ce15_4_k_cu_005df663_28084cuda3std3__419piecewise_constructE,(_ZN39_INTERNAL_3349ce15_4_k_cu_005df663_28084cuda3std3__45__cpo4cendE - _ZN39_INTERNAL_3349ce15_4_k_cu_005df663_28084cuda3std3__419piecewise_constructE)
_ZN39_INTERNAL_3349ce15_4_k_cu_005df663_28084cuda3std3__419piecewise_constructE:
	.zero		1
	.type		_ZN39_INTERNAL_3349ce15_4_k_cu_005df663_28084cuda3std3__45__cpo4cendE,@object
	.size		_ZN39_INTERNAL_3349ce15_4_k_cu_005df663_28084cuda3std3__45__cpo4cendE,(_ZN39_INTERNAL_3349ce15_4_k_cu_005df663_28084cuda3std6ranges3__45__cpo4swapE - _ZN39_INTERNAL_3349ce15_4_k_cu_005df663_28084cuda3std3__45__cpo4cendE)
_ZN39_INTERNAL_3349ce15_4_k_cu_005df663_28084cuda3std3__45__cpo4cendE:
	.zero		1
	.type		_ZN39_INTERNAL_3349ce15_4_k_cu_005df663_28084cuda3std6ranges3__45__cpo4swapE,@object
	.size		_ZN39_INTERNAL_3349ce15_4_k_cu_005df663_28084cuda3std6ranges3__45__cpo4swapE,(.L_9 - _ZN39_INTERNAL_3349ce15_4_k_cu_005df663_28084cuda3std6ranges3__45__cpo4swapE)
_ZN39_INTERNAL_3349ce15_4_k_cu_005df663_28084cuda3std6ranges3__45__cpo4swapE:
	.zero		1
.L_9:


//--------------------- .nv.constant0._ZN7cutlass13device_kernelINS_4gemm6kernel13GemmUniversalIN4cute5tupleIJiiiiEEENS1_10collective13CollectiveMmaINS1_34MainloopSm90TmaGmmaWarpSpecializedILi4ENS5_IJNS4_1CILi1EEESB_SB_EEENS1_35KernelTmaWarpSpecializedCooperativeEEENS5_IJNSA_ILi256EEENSA_ILi64EEESG_EEENS_6half_tENS5_IJlSB_lEEESI_SJ_NS4_8TiledMMAINS4_8MMA_AtomIJNS4_4SM904GMMA25MMA_64x64x16_F32F16F16_SSILNSN_5MajorE0ELSP_0ELNSN_7ScaleInE1ELSQ_1EEEEEENS4_6LayoutINS5_IJNSA_ILi2EEESB_SB_EEENS5_IJSB_NSA_ILi0EEESW_EEEEENS5_IJNS4_10UnderscoreESZ_SZ_EEEEENS4_13SM90_TMA_LOADENS4_14ComposedLayoutINS4_7SwizzleILi3ELi4ELi3EEENS4_18smem_ptr_flag_bitsILi16EEENST_INS5_IJNSA_ILi8EEESG_EEENS5_IJSG_SB_EEEEEEEvNS4_8identityES12_S1C_vS1D_EENS_8epilogue10collective18CollectiveEpilogueINS1F_22Sm90TmaWarpSpecializedILi4ELi2ELi16ELb1ELb0EEEJSH_NS5_IJNSA_ILi128EEENSA_ILi32EEEEEESI_SJ_SI_SJ_NS1F_6fusion15FusionCallbacksIS1J_NS1N_13LinCombEltActINS1F_6thread4GELUESI_fSI_fLNS_15FloatRoundStyleE2EEESH_S1M_JEEES12_NS13_INS14_ILi2ELi4ELi3EEES17_NST_INS5_IJS18_S1L_EEENS5_IJS1L_SB_EEEEEEENS4_17SM75_U32x4_LDSM_NENS4_14SM90_TMA_STOREES1Z_NS4_17SM90_U32x4_STSM_NENS4_9Copy_AtomIJS22_SI_EEEvEEEvvEEEEvNT_6ParamsE --------------------------
	.section	.nv.constant0._ZN7cutlass13device_kernelINS_4gemm6kernel13GemmUniversalIN4cute5tupleIJiiiiEEENS1_10collective13CollectiveMmaINS1_34MainloopSm90TmaGmmaWarpSpecializedILi4ENS5_IJNS4_1CILi1EEESB_SB_EEENS1_35KernelTmaWarpSpecializedCooperativeEEENS5_IJNSA_ILi256EEENSA_ILi64EEESG_EEENS_6half_tENS5_IJlSB_lEEESI_SJ_NS4_8TiledMMAINS4_8MMA_AtomIJNS4_4SM904GMMA25MMA_64x64x16_F32F16F16_SSILNSN_5MajorE0ELSP_0ELNSN_7ScaleInE1ELSQ_1EEEEEENS4_6LayoutINS5_IJNSA_ILi2EEESB_SB_EEENS5_IJSB_NSA_ILi0EEESW_EEEEENS5_IJNS4_10UnderscoreESZ_SZ_EEEEENS4_13SM90_TMA_LOADENS4_14ComposedLayoutINS4_7SwizzleILi3ELi4ELi3EEENS4_18smem_ptr_flag_bitsILi16EEENST_INS5_IJNSA_ILi8EEESG_EEENS5_IJSG_SB_EEEEEEEvNS4_8identityES12_S1C_vS1D_EENS_8epilogue10collective18CollectiveEpilogueINS1F_22Sm90TmaWarpSpecializedILi4ELi2ELi16ELb1ELb0EEEJSH_NS5_IJNSA_ILi128EEENSA_ILi32EEEEEESI_SJ_SI_SJ_NS1F_6fusion15FusionCallbacksIS1J_NS1N_13LinCombEltActINS1F_6thread4GELUESI_fSI_fLNS_15FloatRoundStyleE2EEESH_S1M_JEEES12_NS13_INS14_ILi2ELi4ELi3EEES17_NST_INS5_IJS18_S1L_EEENS5_IJS1L_SB_EEEEEEENS4_17SM75_U32x4_LDSM_NENS4_14SM90_TMA_STOREES1Z_NS4_17SM90_U32x4_STSM_NENS4_9Copy_AtomIJS22_SI_EEEvEEEvvEEEEvNT_6ParamsE,"a",@progbits
	.sectionflags	@""
	.align	4
.nv.constant0._ZN7cutlass13device_kernelINS_4gemm6kernel13GemmUniversalIN4cute5tupleIJiiiiEEENS1_10collective13CollectiveMmaINS1_34MainloopSm90TmaGmmaWarpSpecializedILi4ENS5_IJNS4_1CILi1EEESB_SB_EEENS1_35KernelTmaWarpSpecializedCooperativeEEENS5_IJNSA_ILi256EEENSA_ILi64EEESG_EEENS_6half_tENS5_IJlSB_lEEESI_SJ_NS4_8TiledMMAINS4_8MMA_AtomIJNS4_4SM904GMMA25MMA_64x64x16_F32F16F16_SSILNSN_5MajorE0ELSP_0ELNSN_7ScaleInE1ELSQ_1EEEEEENS4_6LayoutINS5_IJNSA_ILi2EEESB_SB_EEENS5_IJSB_NSA_ILi0EEESW_EEEEENS5_IJNS4_10UnderscoreESZ_SZ_EEEEENS4_13SM90_TMA_LOADENS4_14ComposedLayoutINS4_7SwizzleILi3ELi4ELi3EEENS4_18smem_ptr_flag_bitsILi16EEENST_INS5_IJNSA_ILi8EEESG_EEENS5_IJSG_SB_EEEEEEEvNS4_8identityES12_S1C_vS1D_EENS_8epilogue10collective18CollectiveEpilogueINS1F_22Sm90TmaWarpSpecializedILi4ELi2ELi16ELb1ELb0EEEJSH_NS5_IJNSA_ILi128EEENSA_ILi32EEEEEESI_SJ_SI_SJ_NS1F_6fusion15FusionCallbacksIS1J_NS1N_13LinCombEltActINS1F_6thread4GELUESI_fSI_fLNS_15FloatRoundStyleE2EEESH_S1M_JEEES12_NS13_INS14_ILi2ELi4ELi3EEES17_NST_INS5_IJS18_S1L_EEENS5_IJS1L_SB_EEEEEEENS4_17SM75_U32x4_LDSM_NENS4_14SM90_TMA_STOREES1Z_NS4_17SM90_U32x4_STSM_NENS4_9Copy_AtomIJS22_SI_EEEvEEEvvEEEEvNT_6ParamsE:
	.zero		2432


//--------------------- SYMBOLS --------------------------

	.type		.nv.reservedSmem.offset0,@object
	.size		.nv.reservedSmem.offset0,0x4
	.type		__assertfail,@function
